//
// Generated by NVIDIA NVVM Compiler
//
// Compiler Build ID: CL-36424714
// Cuda compilation tools, release 13.0, V13.0.88
// Based on NVVM 20.0.0
//

.version 9.0
.target sm_100
.address_size 64

	// .globl	compute_degrees
.extern .shared .align 16 .b8 coordinates[];

.visible .entry compute_degrees(
	.param .u64 .ptr .align 1 compute_degrees_param_0,
	.param .u32 compute_degrees_param_1,
	.param .u32 compute_degrees_param_2,
	.param .u64 .ptr .align 1 compute_degrees_param_3,
	.param .f32 compute_degrees_param_4
)
{
	.reg .pred 	%p<26>;
	.reg .b32 	%r<86>;
	.reg .b32 	%f<101>;
	.reg .b64 	%rd<49>;

	ld.param.u64 	%rd7, [compute_degrees_param_0];
	ld.param.u32 	%r31, [compute_degrees_param_1];
	ld.param.u32 	%r32, [compute_degrees_param_2];
	ld.param.u64 	%rd6, [compute_degrees_param_3];
	ld.param.f32 	%f9, [compute_degrees_param_4];
	cvta.to.global.u64 	%rd1, %rd7;
	mov.u32 	%r33, %ntid.x;
	mov.u32 	%r34, %ctaid.x;
	mov.u32 	%r1, %tid.x;
	mad.lo.s32 	%r2, %r33, %r34, %r1;
	setp.ge.s32 	%p1, %r2, %r32;
	@%p1 bra 	$L__BB0_27;
	setp.lt.s32 	%p2, %r31, 1;
	@%p2 bra 	$L__BB0_14;
	mul.lo.s32 	%r3, %r31, %r1;
	and.b32  	%r4, %r31, 15;
	setp.lt.u32 	%p3, %r31, 16;
	mov.b32 	%r75, 0;
	@%p3 bra 	$L__BB0_5;
	and.b32  	%r75, %r31, 2147483632;
	mov.b32 	%r84, 0;
	mul.wide.s32 	%rd10, %r32, 4;
$L__BB0_4:
	.pragma "nounroll";
	mad.lo.s32 	%r37, %r84, %r32, %r2;
	mul.wide.s32 	%rd8, %r37, 4;
	add.s64 	%rd9, %rd1, %rd8;
	ld.global.f32 	%f10, [%rd9];
	add.s32 	%r38, %r84, %r3;
	shl.b32 	%r39, %r38, 2;
	mov.u32 	%r40, coordinates;
	add.s32 	%r41, %r40, %r39;
	st.shared.f32 	[%r41], %f10;
	add.s64 	%rd11, %rd9, %rd10;
	ld.global.f32 	%f11, [%rd11];
	st.shared.f32 	[%r41+4], %f11;
	add.s64 	%rd12, %rd11, %rd10;
	ld.global.f32 	%f12, [%rd12];
	st.shared.f32 	[%r41+8], %f12;
	add.s64 	%rd13, %rd12, %rd10;
	ld.global.f32 	%f13, [%rd13];
	st.shared.f32 	[%r41+12], %f13;
	add.s64 	%rd14, %rd13, %rd10;
	ld.global.f32 	%f14, [%rd14];
	st.shared.f32 	[%r41+16], %f14;
	add.s64 	%rd15, %rd14, %rd10;
	ld.global.f32 	%f15, [%rd15];
	st.shared.f32 	[%r41+20], %f15;
	add.s64 	%rd16, %rd15, %rd10;
	ld.global.f32 	%f16, [%rd16];
	st.shared.f32 	[%r41+24], %f16;
	add.s64 	%rd17, %rd16, %rd10;
	ld.global.f32 	%f17, [%rd17];
	st.shared.f32 	[%r41+28], %f17;
	add.s64 	%rd18, %rd17, %rd10;
	ld.global.f32 	%f18, [%rd18];
	st.shared.f32 	[%r41+32], %f18;
	add.s64 	%rd19, %rd18, %rd10;
	ld.global.f32 	%f19, [%rd19];
	st.shared.f32 	[%r41+36], %f19;
	add.s64 	%rd20, %rd19, %rd10;
	ld.global.f32 	%f20, [%rd20];
	st.shared.f32 	[%r41+40], %f20;
	add.s64 	%rd21, %rd20, %rd10;
	ld.global.f32 	%f21, [%rd21];
	st.shared.f32 	[%r41+44], %f21;
	add.s64 	%rd22, %rd21, %rd10;
	ld.global.f32 	%f22, [%rd22];
	st.shared.f32 	[%r41+48], %f22;
	add.s64 	%rd23, %rd22, %rd10;
	ld.global.f32 	%f23, [%rd23];
	st.shared.f32 	[%r41+52], %f23;
	add.s64 	%rd24, %rd23, %rd10;
	ld.global.f32 	%f24, [%rd24];
	st.shared.f32 	[%r41+56], %f24;
	add.s64 	%rd25, %rd24, %rd10;
	ld.global.f32 	%f25, [%rd25];
	st.shared.f32 	[%r41+60], %f25;
	add.s32 	%r84, %r84, 16;
	setp.eq.s32 	%p4, %r84, %r75;
	@%p4 bra 	$L__BB0_5;
	bra.uni 	$L__BB0_4;
$L__BB0_5:
	setp.eq.s32 	%p5, %r4, 0;
	@%p5 bra 	$L__BB0_14;
	and.b32  	%r7, %r31, 7;
	setp.lt.u32 	%p6, %r4, 8;
	@%p6 bra 	$L__BB0_8;
	mad.lo.s32 	%r42, %r75, %r32, %r2;
	mul.wide.s32 	%rd26, %r42, 4;
	add.s64 	%rd27, %rd1, %rd26;
	ld.global.f32 	%f26, [%rd27];
	add.s32 	%r43, %r75, %r3;
	shl.b32 	%r44, %r43, 2;
	mov.u32 	%r45, coordinates;
	add.s32 	%r46, %r45, %r44;
	st.shared.f32 	[%r46], %f26;
	mul.wide.s32 	%rd28, %r32, 4;
	add.s64 	%rd29, %rd27, %rd28;
	ld.global.f32 	%f27, [%rd29];
	st.shared.f32 	[%r46+4], %f27;
	add.s64 	%rd30, %rd29, %rd28;
	ld.global.f32 	%f28, [%rd30];
	st.shared.f32 	[%r46+8], %f28;
	add.s64 	%rd31, %rd30, %rd28;
	ld.global.f32 	%f29, [%rd31];
	st.shared.f32 	[%r46+12], %f29;
	add.s64 	%rd32, %rd31, %rd28;
	ld.global.f32 	%f30, [%rd32];
	st.shared.f32 	[%r46+16], %f30;
	add.s64 	%rd33, %rd32, %rd28;
	ld.global.f32 	%f31, [%rd33];
	st.shared.f32 	[%r46+20], %f31;
	add.s64 	%rd34, %rd33, %rd28;
	ld.global.f32 	%f32, [%rd34];
	st.shared.f32 	[%r46+24], %f32;
	add.s64 	%rd35, %rd34, %rd28;
	ld.global.f32 	%f33, [%rd35];
	st.shared.f32 	[%r46+28], %f33;
	add.s32 	%r75, %r75, 8;
$L__BB0_8:
	setp.eq.s32 	%p7, %r7, 0;
	@%p7 bra 	$L__BB0_14;
	and.b32  	%r10, %r31, 3;
	setp.lt.u32 	%p8, %r7, 4;
	@%p8 bra 	$L__BB0_11;
	mad.lo.s32 	%r47, %r75, %r32, %r2;
	mul.wide.s32 	%rd36, %r47, 4;
	add.s64 	%rd37, %rd1, %rd36;
	ld.global.f32 	%f34, [%rd37];
	add.s32 	%r48, %r75, %r3;
	shl.b32 	%r49, %r48, 2;
	mov.u32 	%r50, coordinates;
	add.s32 	%r51, %r50, %r49;
	st.shared.f32 	[%r51], %f34;
	mul.wide.s32 	%rd38, %r32, 4;
	add.s64 	%rd39, %rd37, %rd38;
	ld.global.f32 	%f35, [%rd39];
	st.shared.f32 	[%r51+4], %f35;
	add.s64 	%rd40, %rd39, %rd38;
	ld.global.f32 	%f36, [%rd40];
	st.shared.f32 	[%r51+8], %f36;
	add.s64 	%rd41, %rd40, %rd38;
	ld.global.f32 	%f37, [%rd41];
	st.shared.f32 	[%r51+12], %f37;
	add.s32 	%r75, %r75, 4;
$L__BB0_11:
	setp.eq.s32 	%p9, %r10, 0;
	@%p9 bra 	$L__BB0_14;
	mov.b32 	%r79, 0;
	mov.u32 	%r56, coordinates;
$L__BB0_13:
	.pragma "nounroll";
	mad.lo.s32 	%r53, %r75, %r32, %r2;
	mul.wide.s32 	%rd42, %r53, 4;
	add.s64 	%rd43, %rd1, %rd42;
	ld.global.f32 	%f38, [%rd43];
	add.s32 	%r54, %r75, %r3;
	shl.b32 	%r55, %r54, 2;
	add.s32 	%r57, %r56, %r55;
	st.shared.f32 	[%r57], %f38;
	add.s32 	%r75, %r75, 1;
	add.s32 	%r79, %r79, 1;
	setp.ne.s32 	%p10, %r79, %r10;
	@%p10 bra 	$L__BB0_13;
$L__BB0_14:
	setp.lt.s32 	%p11, %r32, 1;
	mov.b32 	%r85, 0;
	@%p11 bra 	$L__BB0_26;
	setp.lt.s32 	%p12, %r31, 1;
	@%p12 bra 	$L__BB0_25;
	neg.s32 	%r17, %r31;
	mul.wide.u32 	%rd2, %r32, 4;
	mul.lo.s32 	%r60, %r1, %r31;
	shl.b32 	%r61, %r60, 2;
	mov.u32 	%r62, coordinates;
	add.s32 	%r18, %r62, %r61;
	mov.b32 	%r80, 0;
	mov.u32 	%r85, %r80;
$L__BB0_17:
	mul.wide.u32 	%rd44, %r80, 4;
	add.s64 	%rd48, %rd1, %rd44;
	mov.f32 	%f99, 0f00000000;
	mov.u32 	%r82, %r18;
	mov.u32 	%r83, %r17;
$L__BB0_18:
	ld.shared.f32 	%f41, [%r82];
	ld.global.f32 	%f42, [%rd48];
	sub.f32 	%f2, %f41, %f42;
	abs.f32 	%f3, %f2;
	setp.eq.f32 	%p14, %f2, 0f3F800000;
	mov.f32 	%f100, 0f3F800000;
	@%p14 bra 	$L__BB0_23;
	setp.nan.f32 	%p15, %f3, %f3;
	@%p15 bra 	$L__BB0_22;
	setp.lt.f32 	%p16, %f3, 0f00800000;
	mul.f32 	%f43, %f3, 0f4B800000;
	selp.f32 	%f44, %f43, %f3, %p16;
	mov.b32 	%r63, %f44;
	add.s32 	%r64, %r63, -1060439283;
	and.b32  	%r65, %r64, -8388608;
	sub.s32 	%r66, %r63, %r65;
	mov.b32 	%f45, %r66;
	cvt.rn.f32.s32 	%f46, %r65;
	selp.f32 	%f47, 0fC1C00000, 0f00000000, %p16;
	fma.rn.f32 	%f48, %f46, 0f34000000, %f47;
	add.f32 	%f49, %f45, 0fBF800000;
	add.f32 	%f50, %f45, 0f3F800000;
	rcp.approx.ftz.f32 	%f51, %f50;
	add.f32 	%f52, %f49, %f49;
	mul.f32 	%f53, %f52, %f51;
	mul.f32 	%f54, %f53, %f53;
	neg.f32 	%f55, %f53;
	sub.f32 	%f56, %f49, %f53;
	add.f32 	%f57, %f56, %f56;
	fma.rn.f32 	%f58, %f55, %f49, %f57;
	mul.rn.f32 	%f59, %f51, %f58;
	fma.rn.f32 	%f60, %f54, 0f3A2C32E4, 0f3B52E7DB;
	fma.rn.f32 	%f61, %f60, %f54, 0f3C93BB73;
	fma.rn.f32 	%f62, %f61, %f54, 0f3DF6384F;
	mul.rn.f32 	%f63, %f62, %f54;
	fma.rn.f32 	%f64, %f53, 0f3FB8AA3B, %f48;
	mul.f32 	%f65, %f63, 0f40400000;
	sub.f32 	%f66, %f48, %f64;
	fma.rn.f32 	%f67, %f53, 0f3FB8AA3B, %f66;
	fma.rn.f32 	%f68, %f59, 0f3FB8AA3B, %f67;
	fma.rn.f32 	%f69, %f53, 0f32A55E34, %f68;
	fma.rn.f32 	%f70, %f65, %f59, %f69;
	fma.rn.f32 	%f71, %f63, %f53, %f70;
	add.rn.f32 	%f72, %f64, %f71;
	mov.f32 	%f73, 0f40000000;
	mul.rn.f32 	%f74, %f72, %f73;
	cvt.rni.f32.f32 	%f75, %f74;
	sub.f32 	%f76, %f74, %f75;
	neg.f32 	%f77, %f74;
	fma.rn.f32 	%f78, %f72, 0f40000000, %f77;
	neg.f32 	%f79, %f64;
	add.rn.f32 	%f80, %f72, %f79;
	neg.f32 	%f81, %f80;
	add.rn.f32 	%f82, %f71, %f81;
	fma.rn.f32 	%f83, %f82, 0f40000000, %f78;
	add.f32 	%f84, %f76, %f83;
	setp.gt.f32 	%p17, %f75, 0f00000000;
	selp.b32 	%r67, 0, -2097152000, %p17;
	setp.neu.f32 	%p18, %f2, 0f00000000;
	setp.neu.f32 	%p19, %f3, 0f7F800000;
	setp.lt.f32 	%p20, %f74, 0f00000000;
	selp.f32 	%f85, 0f00000000, 0f7F800000, %p20;
	abs.f32 	%f86, %f74;
	setp.gt.f32 	%p21, %f86, 0f43180000;
	cvt.rzi.s32.f32 	%r68, %f75;
	shl.b32 	%r69, %r68, 23;
	sub.s32 	%r70, %r69, %r67;
	mov.b32 	%f87, %r70;
	add.s32 	%r71, %r67, 2130706432;
	mov.b32 	%f88, %r71;
	fma.rn.f32 	%f89, %f84, 0f391FCB8E, 0f3AAF85ED;
	fma.rn.f32 	%f90, %f89, %f84, 0f3C1D9856;
	fma.rn.f32 	%f91, %f90, %f84, 0f3D6357BB;
	fma.rn.f32 	%f92, %f91, %f84, 0f3E75FDEC;
	fma.rn.f32 	%f93, %f92, %f84, 0f3F317218;
	fma.rn.f32 	%f94, %f93, %f84, 0f3F800000;
	mul.f32 	%f95, %f94, %f88;
	mul.f32 	%f96, %f95, %f87;
	selp.f32 	%f100, %f85, %f96, %p21;
	and.pred  	%p22, %p18, %p19;
	@%p22 bra 	$L__BB0_23;
	add.f32 	%f97, %f2, %f2;
	mov.b32 	%r72, %f97;
	and.b32  	%r73, %r72, 2147483647;
	mov.b32 	%f100, %r73;
	bra.uni 	$L__BB0_23;
$L__BB0_22:
	mov.f32 	%f98, 0f40000000;
	add.rn.f32 	%f100, %f2, %f98;
$L__BB0_23:
	add.f32 	%f99, %f99, %f100;
	add.s32 	%r83, %r83, 1;
	setp.ne.s32 	%p23, %r83, 0;
	add.s64 	%rd48, %rd48, %rd2;
	add.s32 	%r82, %r82, 4;
	@%p23 bra 	$L__BB0_18;
	setp.lt.f32 	%p24, %f99, %f9;
	selp.u32 	%r74, 1, 0, %p24;
	add.s32 	%r85, %r85, %r74;
	add.s32 	%r80, %r80, 1;
	setp.eq.s32 	%p25, %r80, %r32;
	@%p25 bra 	$L__BB0_26;
	bra.uni 	$L__BB0_17;
$L__BB0_25:
	setp.gt.f32 	%p13, %f9, 0f00000000;
	selp.b32 	%r85, %r32, 0, %p13;
$L__BB0_26:
	cvta.to.global.u64 	%rd45, %rd6;
	mul.wide.s32 	%rd46, %r2, 4;
	add.s64 	%rd47, %rd45, %rd46;
	st.global.u32 	[%rd47], %r85;
$L__BB0_27:
	ret;

}
	// .globl	compute_adjacency_list
.visible .entry compute_adjacency_list(
	.param .u64 .ptr .align 1 compute_adjacency_list_param_0,
	.param .u32 compute_adjacency_list_param_1,
	.param .u32 compute_adjacency_list_param_2,
	.param .u64 .ptr .align 1 compute_adjacency_list_param_3,
	.param .u64 .ptr .align 1 compute_adjacency_list_param_4,
	.param .u64 .ptr .align 1 compute_adjacency_list_param_5,
	.param .f32 compute_adjacency_list_param_6
)
{
	.reg .pred 	%p<31>;
	.reg .b32 	%r<97>;
	.reg .b32 	%f<101>;
	.reg .b64 	%rd<58>;

	ld.param.u64 	%rd9, [compute_adjacency_list_param_0];
	ld.param.u32 	%r37, [compute_adjacency_list_param_1];
	ld.param.u32 	%r38, [compute_adjacency_list_param_2];
	ld.param.u64 	%rd7, [compute_adjacency_list_param_3];
	ld.param.u64 	%rd8, [compute_adjacency_list_param_4];
	ld.param.u64 	%rd10, [compute_adjacency_list_param_5];
	ld.param.f32 	%f9, [compute_adjacency_list_param_6];
	cvta.to.global.u64 	%rd1, %rd9;
	cvta.to.global.u64 	%rd2, %rd10;
	mov.u32 	%r39, %ntid.x;
	mov.u32 	%r40, %ctaid.x;
	mov.u32 	%r1, %tid.x;
	mad.lo.s32 	%r2, %r39, %r40, %r1;
	setp.ge.s32 	%p1, %r2, %r38;
	@%p1 bra 	$L__BB1_31;
	cvta.to.global.u64 	%rd11, %rd8;
	cvta.to.global.u64 	%rd12, %rd7;
	mul.wide.s32 	%rd13, %r2, 4;
	add.s64 	%rd14, %rd11, %rd13;
	ld.global.u32 	%r3, [%rd14];
	add.s64 	%rd15, %rd12, %rd13;
	ld.global.u32 	%r4, [%rd15];
	setp.lt.s32 	%p2, %r37, 1;
	@%p2 bra 	$L__BB1_14;
	mul.lo.s32 	%r5, %r37, %r1;
	and.b32  	%r6, %r37, 15;
	setp.lt.u32 	%p3, %r37, 16;
	mov.b32 	%r83, 0;
	@%p3 bra 	$L__BB1_5;
	and.b32  	%r83, %r37, 2147483632;
	mov.b32 	%r93, 0;
	mul.wide.s32 	%rd18, %r38, 4;
$L__BB1_4:
	.pragma "nounroll";
	mad.lo.s32 	%r43, %r93, %r38, %r2;
	mul.wide.s32 	%rd16, %r43, 4;
	add.s64 	%rd17, %rd1, %rd16;
	ld.global.f32 	%f10, [%rd17];
	add.s32 	%r44, %r93, %r5;
	shl.b32 	%r45, %r44, 2;
	mov.u32 	%r46, coordinates;
	add.s32 	%r47, %r46, %r45;
	st.shared.f32 	[%r47], %f10;
	add.s64 	%rd19, %rd17, %rd18;
	ld.global.f32 	%f11, [%rd19];
	st.shared.f32 	[%r47+4], %f11;
	add.s64 	%rd20, %rd19, %rd18;
	ld.global.f32 	%f12, [%rd20];
	st.shared.f32 	[%r47+8], %f12;
	add.s64 	%rd21, %rd20, %rd18;
	ld.global.f32 	%f13, [%rd21];
	st.shared.f32 	[%r47+12], %f13;
	add.s64 	%rd22, %rd21, %rd18;
	ld.global.f32 	%f14, [%rd22];
	st.shared.f32 	[%r47+16], %f14;
	add.s64 	%rd23, %rd22, %rd18;
	ld.global.f32 	%f15, [%rd23];
	st.shared.f32 	[%r47+20], %f15;
	add.s64 	%rd24, %rd23, %rd18;
	ld.global.f32 	%f16, [%rd24];
	st.shared.f32 	[%r47+24], %f16;
	add.s64 	%rd25, %rd24, %rd18;
	ld.global.f32 	%f17, [%rd25];
	st.shared.f32 	[%r47+28], %f17;
	add.s64 	%rd26, %rd25, %rd18;
	ld.global.f32 	%f18, [%rd26];
	st.shared.f32 	[%r47+32], %f18;
	add.s64 	%rd27, %rd26, %rd18;
	ld.global.f32 	%f19, [%rd27];
	st.shared.f32 	[%r47+36], %f19;
	add.s64 	%rd28, %rd27, %rd18;
	ld.global.f32 	%f20, [%rd28];
	st.shared.f32 	[%r47+40], %f20;
	add.s64 	%rd29, %rd28, %rd18;
	ld.global.f32 	%f21, [%rd29];
	st.shared.f32 	[%r47+44], %f21;
	add.s64 	%rd30, %rd29, %rd18;
	ld.global.f32 	%f22, [%rd30];
	st.shared.f32 	[%r47+48], %f22;
	add.s64 	%rd31, %rd30, %rd18;
	ld.global.f32 	%f23, [%rd31];
	st.shared.f32 	[%r47+52], %f23;
	add.s64 	%rd32, %rd31, %rd18;
	ld.global.f32 	%f24, [%rd32];
	st.shared.f32 	[%r47+56], %f24;
	add.s64 	%rd33, %rd32, %rd18;
	ld.global.f32 	%f25, [%rd33];
	st.shared.f32 	[%r47+60], %f25;
	add.s32 	%r93, %r93, 16;
	setp.eq.s32 	%p4, %r93, %r83;
	@%p4 bra 	$L__BB1_5;
	bra.uni 	$L__BB1_4;
$L__BB1_5:
	setp.eq.s32 	%p5, %r6, 0;
	@%p5 bra 	$L__BB1_14;
	and.b32  	%r9, %r37, 7;
	setp.lt.u32 	%p6, %r6, 8;
	@%p6 bra 	$L__BB1_8;
	mad.lo.s32 	%r48, %r83, %r38, %r2;
	mul.wide.s32 	%rd34, %r48, 4;
	add.s64 	%rd35, %rd1, %rd34;
	ld.global.f32 	%f26, [%rd35];
	add.s32 	%r49, %r83, %r5;
	shl.b32 	%r50, %r49, 2;
	mov.u32 	%r51, coordinates;
	add.s32 	%r52, %r51, %r50;
	st.shared.f32 	[%r52], %f26;
	mul.wide.s32 	%rd36, %r38, 4;
	add.s64 	%rd37, %rd35, %rd36;
	ld.global.f32 	%f27, [%rd37];
	st.shared.f32 	[%r52+4], %f27;
	add.s64 	%rd38, %rd37, %rd36;
	ld.global.f32 	%f28, [%rd38];
	st.shared.f32 	[%r52+8], %f28;
	add.s64 	%rd39, %rd38, %rd36;
	ld.global.f32 	%f29, [%rd39];
	st.shared.f32 	[%r52+12], %f29;
	add.s64 	%rd40, %rd39, %rd36;
	ld.global.f32 	%f30, [%rd40];
	st.shared.f32 	[%r52+16], %f30;
	add.s64 	%rd41, %rd40, %rd36;
	ld.global.f32 	%f31, [%rd41];
	st.shared.f32 	[%r52+20], %f31;
	add.s64 	%rd42, %rd41, %rd36;
	ld.global.f32 	%f32, [%rd42];
	st.shared.f32 	[%r52+24], %f32;
	add.s64 	%rd43, %rd42, %rd36;
	ld.global.f32 	%f33, [%rd43];
	st.shared.f32 	[%r52+28], %f33;
	add.s32 	%r83, %r83, 8;
$L__BB1_8:
	setp.eq.s32 	%p7, %r9, 0;
	@%p7 bra 	$L__BB1_14;
	and.b32  	%r12, %r37, 3;
	setp.lt.u32 	%p8, %r9, 4;
	@%p8 bra 	$L__BB1_11;
	mad.lo.s32 	%r53, %r83, %r38, %r2;
	mul.wide.s32 	%rd44, %r53, 4;
	add.s64 	%rd45, %rd1, %rd44;
	ld.global.f32 	%f34, [%rd45];
	add.s32 	%r54, %r83, %r5;
	shl.b32 	%r55, %r54, 2;
	mov.u32 	%r56, coordinates;
	add.s32 	%r57, %r56, %r55;
	st.shared.f32 	[%r57], %f34;
	mul.wide.s32 	%rd46, %r38, 4;
	add.s64 	%rd47, %rd45, %rd46;
	ld.global.f32 	%f35, [%rd47];
	st.shared.f32 	[%r57+4], %f35;
	add.s64 	%rd48, %rd47, %rd46;
	ld.global.f32 	%f36, [%rd48];
	st.shared.f32 	[%r57+8], %f36;
	add.s64 	%rd49, %rd48, %rd46;
	ld.global.f32 	%f37, [%rd49];
	st.shared.f32 	[%r57+12], %f37;
	add.s32 	%r83, %r83, 4;
$L__BB1_11:
	setp.eq.s32 	%p9, %r12, 0;
	@%p9 bra 	$L__BB1_14;
	mov.b32 	%r87, 0;
	mov.u32 	%r62, coordinates;
$L__BB1_13:
	.pragma "nounroll";
	mad.lo.s32 	%r59, %r83, %r38, %r2;
	mul.wide.s32 	%rd50, %r59, 4;
	add.s64 	%rd51, %rd1, %rd50;
	ld.global.f32 	%f38, [%rd51];
	add.s32 	%r60, %r83, %r5;
	shl.b32 	%r61, %r60, 2;
	add.s32 	%r63, %r62, %r61;
	st.shared.f32 	[%r63], %f38;
	add.s32 	%r83, %r83, 1;
	add.s32 	%r87, %r87, 1;
	setp.ne.s32 	%p10, %r87, %r12;
	@%p10 bra 	$L__BB1_13;
$L__BB1_14:
	min.s32 	%r64, %r38, %r4;
	setp.lt.s32 	%p11, %r64, 1;
	@%p11 bra 	$L__BB1_31;
	setp.lt.s32 	%p12, %r37, 1;
	@%p12 bra 	$L__BB1_27;
	neg.s32 	%r19, %r37;
	mul.wide.u32 	%rd3, %r38, 4;
	mul.lo.s32 	%r68, %r1, %r37;
	shl.b32 	%r69, %r68, 2;
	mov.u32 	%r70, coordinates;
	add.s32 	%r20, %r70, %r69;
	mov.b32 	%r88, 0;
	mov.u32 	%r89, %r88;
$L__BB1_17:
	mul.wide.u32 	%rd54, %r88, 4;
	add.s64 	%rd57, %rd1, %rd54;
	mov.f32 	%f99, 0f00000000;
	mov.u32 	%r90, %r20;
	mov.u32 	%r91, %r19;
$L__BB1_18:
	ld.shared.f32 	%f41, [%r90];
	ld.global.f32 	%f42, [%rd57];
	sub.f32 	%f2, %f41, %f42;
	abs.f32 	%f3, %f2;
	setp.eq.f32 	%p17, %f2, 0f3F800000;
	mov.f32 	%f100, 0f3F800000;
	@%p17 bra 	$L__BB1_23;
	setp.nan.f32 	%p18, %f3, %f3;
	@%p18 bra 	$L__BB1_22;
	setp.lt.f32 	%p19, %f3, 0f00800000;
	mul.f32 	%f43, %f3, 0f4B800000;
	selp.f32 	%f44, %f43, %f3, %p19;
	mov.b32 	%r71, %f44;
	add.s32 	%r72, %r71, -1060439283;
	and.b32  	%r73, %r72, -8388608;
	sub.s32 	%r74, %r71, %r73;
	mov.b32 	%f45, %r74;
	cvt.rn.f32.s32 	%f46, %r73;
	selp.f32 	%f47, 0fC1C00000, 0f00000000, %p19;
	fma.rn.f32 	%f48, %f46, 0f34000000, %f47;
	add.f32 	%f49, %f45, 0fBF800000;
	add.f32 	%f50, %f45, 0f3F800000;
	rcp.approx.ftz.f32 	%f51, %f50;
	add.f32 	%f52, %f49, %f49;
	mul.f32 	%f53, %f52, %f51;
	mul.f32 	%f54, %f53, %f53;
	neg.f32 	%f55, %f53;
	sub.f32 	%f56, %f49, %f53;
	add.f32 	%f57, %f56, %f56;
	fma.rn.f32 	%f58, %f55, %f49, %f57;
	mul.rn.f32 	%f59, %f51, %f58;
	fma.rn.f32 	%f60, %f54, 0f3A2C32E4, 0f3B52E7DB;
	fma.rn.f32 	%f61, %f60, %f54, 0f3C93BB73;
	fma.rn.f32 	%f62, %f61, %f54, 0f3DF6384F;
	mul.rn.f32 	%f63, %f62, %f54;
	fma.rn.f32 	%f64, %f53, 0f3FB8AA3B, %f48;
	mul.f32 	%f65, %f63, 0f40400000;
	sub.f32 	%f66, %f48, %f64;
	fma.rn.f32 	%f67, %f53, 0f3FB8AA3B, %f66;
	fma.rn.f32 	%f68, %f59, 0f3FB8AA3B, %f67;
	fma.rn.f32 	%f69, %f53, 0f32A55E34, %f68;
	fma.rn.f32 	%f70, %f65, %f59, %f69;
	fma.rn.f32 	%f71, %f63, %f53, %f70;
	add.rn.f32 	%f72, %f64, %f71;
	mov.f32 	%f73, 0f40000000;
	mul.rn.f32 	%f74, %f72, %f73;
	cvt.rni.f32.f32 	%f75, %f74;
	sub.f32 	%f76, %f74, %f75;
	neg.f32 	%f77, %f74;
	fma.rn.f32 	%f78, %f72, 0f40000000, %f77;
	neg.f32 	%f79, %f64;
	add.rn.f32 	%f80, %f72, %f79;
	neg.f32 	%f81, %f80;
	add.rn.f32 	%f82, %f71, %f81;
	fma.rn.f32 	%f83, %f82, 0f40000000, %f78;
	add.f32 	%f84, %f76, %f83;
	setp.gt.f32 	%p20, %f75, 0f00000000;
	selp.b32 	%r75, 0, -2097152000, %p20;
	setp.neu.f32 	%p21, %f2, 0f00000000;
	setp.neu.f32 	%p22, %f3, 0f7F800000;
	setp.lt.f32 	%p23, %f74, 0f00000000;
	selp.f32 	%f85, 0f00000000, 0f7F800000, %p23;
	abs.f32 	%f86, %f74;
	setp.gt.f32 	%p24, %f86, 0f43180000;
	cvt.rzi.s32.f32 	%r76, %f75;
	shl.b32 	%r77, %r76, 23;
	sub.s32 	%r78, %r77, %r75;
	mov.b32 	%f87, %r78;
	add.s32 	%r79, %r75, 2130706432;
	mov.b32 	%f88, %r79;
	fma.rn.f32 	%f89, %f84, 0f391FCB8E, 0f3AAF85ED;
	fma.rn.f32 	%f90, %f89, %f84, 0f3C1D9856;
	fma.rn.f32 	%f91, %f90, %f84, 0f3D6357BB;
	fma.rn.f32 	%f92, %f91, %f84, 0f3E75FDEC;
	fma.rn.f32 	%f93, %f92, %f84, 0f3F317218;
	fma.rn.f32 	%f94, %f93, %f84, 0f3F800000;
	mul.f32 	%f95, %f94, %f88;
	mul.f32 	%f96, %f95, %f87;
	selp.f32 	%f100, %f85, %f96, %p24;
	and.pred  	%p25, %p21, %p22;
	@%p25 bra 	$L__BB1_23;
	add.f32 	%f97, %f2, %f2;
	mov.b32 	%r80, %f97;
	and.b32  	%r81, %r80, 2147483647;
	mov.b32 	%f100, %r81;
	bra.uni 	$L__BB1_23;
$L__BB1_22:
	mov.f32 	%f98, 0f40000000;
	add.rn.f32 	%f100, %f2, %f98;
$L__BB1_23:
	add.f32 	%f99, %f99, %f100;
	add.s32 	%r91, %r91, 1;
	setp.eq.s32 	%p26, %r91, 0;
	add.s64 	%rd57, %rd57, %rd3;
	add.s32 	%r90, %r90, 4;
	@%p26 bra 	$L__BB1_24;
	bra.uni 	$L__BB1_18;
$L__BB1_24:
	setp.lt.f32 	%p27, %f99, %f9;
	@%p27 bra 	$L__BB1_25;
	bra.uni 	$L__BB1_26;
$L__BB1_25:
	add.s32 	%r82, %r89, %r3;
	mul.wide.s32 	%rd55, %r82, 4;
	add.s64 	%rd56, %rd2, %rd55;
	st.global.u32 	[%rd56], %r88;
	add.s32 	%r89, %r89, 1;
$L__BB1_26:
	add.s32 	%r88, %r88, 1;
	setp.ge.s32 	%p28, %r88, %r38;
	setp.ge.s32 	%p29, %r89, %r4;
	or.pred  	%p30, %p28, %p29;
	@%p30 bra 	$L__BB1_31;
	bra.uni 	$L__BB1_17;
$L__BB1_27:
	mov.b32 	%r94, 0;
	mov.u32 	%r96, %r94;
$L__BB1_28:
	setp.leu.f32 	%p13, %f9, 0f00000000;
	@%p13 bra 	$L__BB1_30;
	add.s32 	%r66, %r96, %r3;
	mul.wide.s32 	%rd52, %r66, 4;
	add.s64 	%rd53, %rd2, %rd52;
	st.global.u32 	[%rd53], %r94;
	add.s32 	%r96, %r96, 1;
$L__BB1_30:
	add.s32 	%r94, %r94, 1;
	setp.lt.s32 	%p14, %r94, %r38;
	setp.lt.s32 	%p15, %r96, %r4;
	and.pred  	%p16, %p14, %p15;
	@%p16 bra 	$L__BB1_28;
$L__BB1_31:
	ret;

}


// ===== COMPILED SASS (sm_100) =====

	.target	sm_100

	.elftype	@"ET_EXEC"


//--------------------- .note.nv.tkinfo           --------------------------
	.section	.note.nv.tkinfo,"",@"SHT_NOTE"
	.sectionflags	@"SHF_NOTE_NV_TKINFO"
	.tkinfo
        /*0018*/ 	.word	0x00000002
        /*0030*/ 	.string	""
        /*0030*/ 	.string	"ptxas"
        /*0030*/ 	.string	"Cuda compilation tools, release 13.0, V13.0.88"
        /*0030*/ 	.string	"Build cuda_13.0.r13.0/compiler.36424714_0"
        /*0030*/ 	.string	"-arch sm_100 -m 64 "



//--------------------- .note.nv.cuinfo           --------------------------
	.section	.note.nv.cuinfo,"",@"SHT_NOTE"
	.sectionflags	@"SHF_NOTE_NV_CUINFO"
        /*0018*/ 	.short	0x0002
        /*001a*/ 	.short	0x0064
        /*001c*/ 	.short	0x0082
	.zero		2


//--------------------- .nv.info                  --------------------------
	.section	.nv.info,"",@"SHT_CUDA_INFO"
	.align	4


	//----- nvinfo : EIATTR_REGCOUNT
	.align		4
        /*0000*/ 	.byte	0x04, 0x2f
        /*0002*/ 	.short	(.L_1 - .L_0)
	.align		4
.L_0:
        /*0004*/ 	.word	index@(compute_degrees)
        /*0008*/ 	.word	0x00000020


	//----- nvinfo : EIATTR_FRAME_SIZE
	.align		4
.L_1:
        /*000c*/ 	.byte	0x04, 0x11
        /*000e*/ 	.short	(.L_3 - .L_2)
	.align		4
.L_2:
        /*0010*/ 	.word	index@(compute_degrees)
        /*0014*/ 	.word	0x00000000


	//----- nvinfo : EIATTR_REGCOUNT
	.align		4
.L_3:
        /*0018*/ 	.byte	0x04, 0x2f
        /*001a*/ 	.short	(.L_5 - .L_4)
	.align		4
.L_4:
        /*001c*/ 	.word	index@(compute_adjacency_list)
        /*0020*/ 	.word	0x00000020


	//----- nvinfo : EIATTR_FRAME_SIZE
	.align		4
.L_5:
        /*0024*/ 	.byte	0x04, 0x11
        /*0026*/ 	.short	(.L_7 - .L_6)
	.align		4
.L_6:
        /*0028*/ 	.word	index@(compute_adjacency_list)
        /*002c*/ 	.word	0x00000000


	//----- nvinfo : EIATTR_MIN_STACK_SIZE
	.align		4
.L_7:
        /*0030*/ 	.byte	0x04, 0x12
        /*0032*/ 	.short	(.L_9 - .L_8)
	.align		4
.L_8:
        /*0034*/ 	.word	index@(compute_adjacency_list)
        /*0038*/ 	.word	0x00000000


	//----- nvinfo : EIATTR_MIN_STACK_SIZE
	.align		4
.L_9:
        /*003c*/ 	.byte	0x04, 0x12
        /*003e*/ 	.short	(.L_11 - .L_10)
	.align		4
.L_10:
        /*0040*/ 	.word	index@(compute_degrees)
        /*0044*/ 	.word	0x00000000
.L_11:


//--------------------- .nv.compat                --------------------------
	.section	.nv.compat,"",@"SHT_CUDA_COMPAT_INFO"
	.align	4
        /*0000*/ 	.byte	0x02, 0x09, 0x00, 0x00, 0x02, 0x02, 0x01, 0x00, 0x02, 0x05, 0x05, 0x00, 0x03, 0x07, 0x01, 0x01
        /*0010*/ 	.byte	0x02, 0x03, 0x00, 0x00, 0x02, 0x06, 0x01, 0x00, 0x04, 0x0b, 0x08, 0x00, 0x01, 0x00, 0x00, 0x00
        /*0020*/ 	.byte	0x00, 0x00, 0x00, 0x00


//--------------------- .nv.info.compute_adjacency_list --------------------------
	.section	.nv.info.compute_adjacency_list,"",@"SHT_CUDA_INFO"
	.sectionflags	@""
	.align	4


	//----- nvinfo : EIATTR_CUDA_API_VERSION
	.align		4
        /*0000*/ 	.byte	0x04, 0x37
        /*0002*/ 	.short	(.L_13 - .L_12)
.L_12:
        /*0004*/ 	.word	0x00000082


	//----- nvinfo : EIATTR_KPARAM_INFO
	.align		4
.L_13:
        /*0008*/ 	.byte	0x04, 0x17
        /*000a*/ 	.short	(.L_15 - .L_14)
.L_14:
        /*000c*/ 	.word	0x00000000
        /*0010*/ 	.short	0x0006
        /*0012*/ 	.short	0x0028
        /*0014*/ 	.byte	0x00, 0xf0, 0x11, 0x00


	//----- nvinfo : EIATTR_KPARAM_INFO
	.align		4
.L_15:
        /*0018*/ 	.byte	0x04, 0x17
        /*001a*/ 	.short	(.L_17 - .L_16)
.L_16:
        /*001c*/ 	.word	0x00000000
        /*0020*/ 	.short	0x0005
        /*0022*/ 	.short	0x0020
        /*0024*/ 	.byte	0x00, 0xf5, 0x21, 0x00


	//----- nvinfo : EIATTR_KPARAM_INFO
	.align		4
.L_17:
        /*0028*/ 	.byte	0x04, 0x17
        /*002a*/ 	.short	(.L_19 - .L_18)
.L_18:
        /*002c*/ 	.word	0x00000000
        /*0030*/ 	.short	0x0004
        /*0032*/ 	.short	0x0018
        /*0034*/ 	.byte	0x00, 0xf5, 0x21, 0x00


	//----- nvinfo : EIATTR_KPARAM_INFO
	.align		4
.L_19:
        /*0038*/ 	.byte	0x04, 0x17
        /*003a*/ 	.short	(.L_21 - .L_20)
.L_20:
        /*003c*/ 	.word	0x00000000
        /*0040*/ 	.short	0x0003
        /*0042*/ 	.short	0x0010
        /*0044*/ 	.byte	0x00, 0xf5, 0x21, 0x00


	//----- nvinfo : EIATTR_KPARAM_INFO
	.align		4
.L_21:
        /*0048*/ 	.byte	0x04, 0x17
        /*004a*/ 	.short	(.L_23 - .L_22)
.L_22:
        /*004c*/ 	.word	0x00000000
        /*0050*/ 	.short	0x0002
        /*0052*/ 	.short	0x000c
        /*0054*/ 	.byte	0x00, 0xf0, 0x11, 0x00


	//----- nvinfo : EIATTR_KPARAM_INFO
	.align		4
.L_23:
        /*0058*/ 	.byte	0x04, 0x17
        /*005a*/ 	.short	(.L_25 - .L_24)
.L_24:
        /*005c*/ 	.word	0x00000000
        /*0060*/ 	.short	0x0001
        /*0062*/ 	.short	0x0008
        /*0064*/ 	.byte	0x00, 0xf0, 0x11, 0x00


	//----- nvinfo : EIATTR_KPARAM_INFO
	.align		4
.L_25:
        /*0068*/ 	.byte	0x04, 0x17
        /*006a*/ 	.short	(.L_27 - .L_26)
.L_26:
        /*006c*/ 	.word	0x00000000
        /*0070*/ 	.short	0x0000
        /*0072*/ 	.short	0x0000
        /*0074*/ 	.byte	0x00, 0xf5, 0x21, 0x00


	//----- nvinfo : EIATTR_SPARSE_MMA_MASK
	.align		4
.L_27:
        /*0078*/ 	.byte	0x03, 0x50
        /*007a*/ 	.short	0x0000


	//----- nvinfo : EIATTR_MAXREG_COUNT
	.align		4
        /*007c*/ 	.byte	0x03, 0x1b
        /*007e*/ 	.short	0x00ff


	//----- nvinfo : EIATTR_MERCURY_ISA_VERSION
	.align		4
        /*0080*/ 	.byte	0x03, 0x5f
        /*0082*/ 	.short	0x0101


	//----- nvinfo : EIATTR_VRC_CTA_INIT_COUNT
	.align		4
        /*0084*/ 	.byte	0x02, 0x4a
	.zero		1
	.zero		1


	//----- nvinfo : EIATTR_EXIT_INSTR_OFFSETS
	.align		4
        /*0088*/ 	.byte	0x04, 0x1c
        /*008a*/ 	.short	(.L_29 - .L_28)


	//   ....[0]....
.L_28:
        /*008c*/ 	.word	0x00000070


	//   ....[1]....
        /*0090*/ 	.word	0x00000a40


	//   ....[2]....
        /*0094*/ 	.word	0x000015e0


	//   ....[3]....
        /*0098*/ 	.word	0x000016c0


	//   ....[4]....
        /*009c*/ 	.word	0x00001700


	//----- nvinfo : EIATTR_CRS_STACK_SIZE
	.align		4
.L_29:
        /*00a0*/ 	.byte	0x04, 0x1e
        /*00a2*/ 	.short	(.L_31 - .L_30)
.L_30:
        /*00a4*/ 	.word	0x00000000


	//----- nvinfo : EIATTR_CBANK_PARAM_SIZE
	.align		4
.L_31:
        /*00a8*/ 	.byte	0x03, 0x19
        /*00aa*/ 	.short	0x002c


	//----- nvinfo : EIATTR_PARAM_CBANK
	.align		4
        /*00ac*/ 	.byte	0x04, 0x0a
        /*00ae*/ 	.short	(.L_33 - .L_32)
	.align		4
.L_32:
        /*00b0*/ 	.word	index@(.nv.constant0.compute_adjacency_list)
        /*00b4*/ 	.short	0x0380
        /*00b6*/ 	.short	0x002c


	//----- nvinfo : EIATTR_SW_WAR
	.align		4
.L_33:
        /*00b8*/ 	.byte	0x04, 0x36
        /*00ba*/ 	.short	(.L_35 - .L_34)
.L_34:
        /*00bc*/ 	.word	0x00000008
.L_35:


//--------------------- .nv.info.compute_degrees  --------------------------
	.section	.nv.info.compute_degrees,"",@"SHT_CUDA_INFO"
	.sectionflags	@""
	.align	4


	//----- nvinfo : EIATTR_CUDA_API_VERSION
	.align		4
        /*0000*/ 	.byte	0x04, 0x37
        /*0002*/ 	.short	(.L_37 - .L_36)
.L_36:
        /*0004*/ 	.word	0x00000082


	//----- nvinfo : EIATTR_KPARAM_INFO
	.align		4
.L_37:
        /*0008*/ 	.byte	0x04, 0x17
        /*000a*/ 	.short	(.L_39 - .L_38)
.L_38:
        /*000c*/ 	.word	0x00000000
        /*0010*/ 	.short	0x0004
        /*0012*/ 	.short	0x0018
        /*0014*/ 	.byte	0x00, 0xf0, 0x11, 0x00


	//----- nvinfo : EIATTR_KPARAM_INFO
	.align		4
.L_39:
        /*0018*/ 	.byte	0x04, 0x17
        /*001a*/ 	.short	(.L_41 - .L_40)
.L_40:
        /*001c*/ 	.word	0x00000000
        /*0020*/ 	.short	0x0003
        /*0022*/ 	.short	0x0010
        /*0024*/ 	.byte	0x00, 0xf5, 0x21, 0x00


	//----- nvinfo : EIATTR_KPARAM_INFO
	.align		4
.L_41:
        /*0028*/ 	.byte	0x04, 0x17
        /*002a*/ 	.short	(.L_43 - .L_42)
.L_42:
        /*002c*/ 	.word	0x00000000
        /*0030*/ 	.short	0x0002
        /*0032*/ 	.short	0x000c
        /*0034*/ 	.byte	0x00, 0xf0, 0x11, 0x00


	//----- nvinfo : EIATTR_KPARAM_INFO
	.align		4
.L_43:
        /*0038*/ 	.byte	0x04, 0x17
        /*003a*/ 	.short	(.L_45 - .L_44)
.L_44:
        /*003c*/ 	.word	0x00000000
        /*0040*/ 	.short	0x0001
        /*0042*/ 	.short	0x0008
        /*0044*/ 	.byte	0x00, 0xf0, 0x11, 0x00


	//----- nvinfo : EIATTR_KPARAM_INFO
	.align		4
.L_45:
        /*0048*/ 	.byte	0x04, 0x17
        /*004a*/ 	.short	(.L_47 - .L_46)
.L_46:
        /*004c*/ 	.word	0x00000000
        /*0050*/ 	.short	0x0000
        /*0052*/ 	.short	0x0000
        /*0054*/ 	.byte	0x00, 0xf5, 0x21, 0x00


	//----- nvinfo : EIATTR_SPARSE_MMA_MASK
	.align		4
.L_47:
        /*0058*/ 	.byte	0x03, 0x50
        /*005a*/ 	.short	0x0000


	//----- nvinfo : EIATTR_MAXREG_COUNT
	.align		4
        /*005c*/ 	.byte	0x03, 0x1b
        /*005e*/ 	.short	0x00ff


	//----- nvinfo : EIATTR_MERCURY_ISA_VERSION
	.align		4
        /*0060*/ 	.byte	0x03, 0x5f
        /*0062*/ 	.short	0x0101


	//----- nvinfo : EIATTR_VRC_CTA_INIT_COUNT
	.align		4
        /*0064*/ 	.byte	0x02, 0x4a
	.zero		1
	.zero		1


	//----- nvinfo : EIATTR_EXIT_INSTR_OFFSETS
	.align		4
        /*0068*/ 	.byte	0x04, 0x1c
        /*006a*/ 	.short	(.L_49 - .L_48)


	//   ....[0]....
.L_48:
        /*006c*/ 	.word	0x00000070


	//   ....[1]....
        /*0070*/ 	.word	0x00001100


	//----- nvinfo : EIATTR_CRS_STACK_SIZE
	.align		4
.L_49:
        /*0074*/ 	.byte	0x04, 0x1e
        /*0076*/ 	.short	(.L_51 - .L_50)
.L_50:
        /*0078*/ 	.word	0x00000000


	//----- nvinfo : EIATTR_CBANK_PARAM_SIZE
	.align		4
.L_51:
        /*007c*/ 	.byte	0x03, 0x19
        /*007e*/ 	.short	0x001c


	//----- nvinfo : EIATTR_PARAM_CBANK
	.align		4
        /*0080*/ 	.byte	0x04, 0x0a
        /*0082*/ 	.short	(.L_53 - .L_52)
	.align		4
.L_52:
        /*0084*/ 	.word	index@(.nv.constant0.compute_degrees)
        /*0088*/ 	.short	0x0380
        /*008a*/ 	.short	0x001c


	//----- nvinfo : EIATTR_SW_WAR
	.align		4
.L_53:
        /*008c*/ 	.byte	0x04, 0x36
        /*008e*/ 	.short	(.L_55 - .L_54)
.L_54:
        /*0090*/ 	.word	0x00000008
.L_55:


//--------------------- .nv.callgraph             --------------------------
	.section	.nv.callgraph,"",@"SHT_CUDA_CALLGRAPH"
	.align	4
	.sectionentsize	8
	.align		4
        /*0000*/ 	.word	0x00000000
	.align		4
        /*0004*/ 	.word	0xffffffff
	.align		4
        /*0008*/ 	.word	0x00000000
	.align		4
        /*000c*/ 	.word	0xfffffffe
	.align		4
        /*0010*/ 	.word	0x00000000
	.align		4
        /*0014*/ 	.word	0xfffffffd
	.align		4
        /*0018*/ 	.word	0x00000000
	.align		4
        /*001c*/ 	.word	0xfffffffc


//--------------------- .text.compute_adjacency_list --------------------------
	.section	.text.compute_adjacency_list,"ax",@progbits
	.align	128
        .global         compute_adjacency_list
        .type           compute_adjacency_list,@function
        .size           compute_adjacency_list,(.L_x_32 - compute_adjacency_list)
        .other          compute_adjacency_list,@"STO_CUDA_ENTRY STV_DEFAULT"
compute_adjacency_list:
.text.compute_adjacency_list:
[----:B------:R-:W-:Y:S01]  /*0000*/  LDC R1, c[0x0][0x37c] ;  /* 0x0000df00ff017b82 */ /* 0x000fe20000000800 */
[----:B------:R-:W0:Y:S07]  /*0010*/  S2R R3, SR_CTAID.X ;  /* 0x0000000000037919 */ /* 0x000e2e0000002500 */
[----:B------:R-:W1:Y:S01]  /*0020*/  LDC R2, c[0x0][0x38c] ;  /* 0x0000e300ff027b82 */ /* 0x000e620000000800 */
[----:B------:R-:W0:Y:S01]  /*0030*/  LDCU UR4, c[0x0][0x360] ;  /* 0x00006c00ff0477ac */ /* 0x000e220008000800 */
[----:B------:R-:W0:Y:S02]  /*0040*/  S2R R0, SR_TID.X ;  /* 0x0000000000007919 */ /* 0x000e240000002100 */
[----:B0-----:R-:W-:-:S05]  /*0050*/  IMAD R3, R3, UR4, R0 ;  /* 0x0000000403037c24 */ /* 0x001fca000f8e0200 */
[----:B-1----:R-:W-:-:S13]  /*0060*/  ISETP.GE.AND P0, PT, R3, R2, PT ;  /* 0x000000020300720c */ /* 0x002fda0003f06270 */
[----:B------:R-:W-:Y:S05]  /*0070*/  @P0 EXIT ;  /* 0x000000000000094d */ /* 0x000fea0003800000 */
[----:B------:R-:W0:Y:S01]  /*0080*/  LDC.64 R6, c[0x0][0x398] ;  /* 0x0000e600ff067b82 */ /* 0x000e220000000a00 */
[----:B------:R-:W1:Y:S01]  /*0090*/  LDCU.64 UR8, c[0x0][0x358] ;  /* 0x00006b00ff0877ac */ /* 0x000e620008000a00 */
[----:B------:R-:W2:Y:S06]  /*00a0*/  LDCU UR10, c[0x0][0x388] ;  /* 0x00007100ff0a77ac */ /* 0x000eac0008000800 */
[----:B------:R-:W3:Y:S01]  /*00b0*/  LDC.64 R8, c[0x0][0x390] ;  /* 0x0000e400ff087b82 */ /* 0x000ee20000000a00 */
[----:B0-----:R-:W-:-:S05]  /*00c0*/  IMAD.WIDE R6, R3, 0x4, R6 ;  /* 0x0000000403067825 */ /* 0x001fca00078e0206 */
[----:B-1----:R0:W5:Y:S01]  /*00d0*/  LDG.E R4, desc[UR8][R6.64] ;  /* 0x0000000806047981 */ /* 0x002162000c1e1900 */
[----:B---3--:R-:W-:-:S05]  /*00e0*/  IMAD.WIDE R8, R3, 0x4, R8 ;  /* 0x0000000403087825 */ /* 0x008fca00078e0208 */
[----:B------:R0:W5:Y:S01]  /*00f0*/  LDG.E R5, desc[UR8][R8.64] ;  /* 0x0000000808057981 */ /* 0x000162000c1e1900 */
[----:B--2---:R-:W-:-:S09]  /*0100*/  UISETP.GE.AND UP0, UPT, UR10, 0x1, UPT ;  /* 0x000000010a00788c */ /* 0x004fd2000bf06270 */
[----:B0-----:R-:W-:Y:S05]  /*0110*/  BRA.U !UP0, `(.L_x_0) ;  /* 0x0000000908407547 */ /* 0x001fea000b800000 */
[----:B------:R-:W-:Y:S01]  /*0120*/  UISETP.GE.U32.AND UP1, UPT, UR10, 0x10, UPT ;  /* 0x000000100a00788c */ /* 0x000fe2000bf26070 */
[----:B------:R-:W-:Y:S01]  /*0130*/  HFMA2 R7, -RZ, RZ, 0, 0 ;  /* 0x00000000ff077431 */ /* 0x000fe200000001ff */
[----:B------:R-:W-:-:S04]  /*0140*/  ULOP3.LUT UR6, UR10, 0xf, URZ, 0xc0, !UPT ;  /* 0x0000000f0a067892 */ /* 0x000fc8000f8ec0ff */
[----:B------:R-:W-:-:S03]  /*0150*/  UISETP.NE.AND UP2, UPT, UR6, URZ, UPT ;  /* 0x000000ff0600728c */ /* 0x000fc6000bf45270 */
[----:B------:R-:W-:Y:S08]  /*0160*/  BRA.U !UP1, `(.L_x_1) ;  /* 0x0000000109f47547 */ /* 0x000ff0000b800000 */
[----:B------:R-:W0:Y:S01]  /*0170*/  S2UR UR5, SR_CgaCtaId ;  /* 0x00000000000579c3 */ /* 0x000e220000008800 */
[----:B------:R-:W-:Y:S01]  /*0180*/  ULOP3.LUT UR7, UR10, 0x7ffffff0, URZ, 0xc0, !UPT ;  /* 0x7ffffff00a077892 */ /* 0x000fe2000f8ec0ff */
[----:B------:R-:W-:Y:S01]  /*0190*/  MOV R6, RZ ;  /* 0x000000ff00067202 */ /* 0x000fe20000000f00 */
[----:B------:R-:W-:-:S04]  /*01a0*/  UMOV UR4, 0x400 ;  /* 0x0000040000047882 */ /* 0x000fc80000000000 */
[----:B------:R-:W-:Y:S01]  /*01b0*/  MOV R7, UR7 ;  /* 0x0000000700077c02 */ /* 0x000fe20008000f00 */
[----:B0-----:R-:W-:-:S12]  /*01c0*/  ULEA UR4, UR5, UR4, 0x18 ;  /* 0x0000000405047291 */ /* 0x001fd8000f8ec0ff */
.L_x_2:
[----:B0-----:R-:W0:Y:S01]  /*01d0*/  LDC.64 R22, c[0x0][0x380] ;  /* 0x0000e000ff167b82 */ /* 0x001e220000000a00 */
[----:B------:R-:W-:-:S04]  /*01e0*/  IMAD R9, R6, R2, R3 ;  /* 0x0000000206097224 */ /* 0x000fc800078e0203 */
[----:B0-----:R-:W-:-:S05]  /*01f0*/  IMAD.WIDE R22, R9, 0x4, R22 ;  /* 0x0000000409167825 */ /* 0x001fca00078e0216 */
[----:B------:R-:W2:Y:S01]  /*0200*/  LDG.E R9, desc[UR8][R22.64] ;  /* 0x0000000816097981 */ /* 0x000ea2000c1e1900 */
[----:B------:R-:W-:-:S05]  /*0210*/  IMAD.WIDE R16, R2, 0x4, R22 ;  /* 0x0000000402107825 */ /* 0x000fca00078e0216 */
[----:B------:R0:W3:Y:S01]  /*0220*/  LDG.E R8, desc[UR8][R16.64] ;  /* 0x0000000810087981 */ /* 0x0000e2000c1e1900 */
[----:B------:R-:W-:-:S05]  /*0230*/  IMAD.WIDE R26, R2, 0x4, R16 ;  /* 0x00000004021a7825 */ /* 0x000fca00078e0210 */
[----:B------:R-:W4:Y:S01]  /*0240*/  LDG.E R24, desc[UR8][R26.64] ;  /* 0x000000081a187981 */ /* 0x000f22000c1e1900 */
[----:B------:R-:W-:-:S05]  /*0250*/  IMAD.WIDE R18, R2, 0x4, R26 ;  /* 0x0000000402127825 */ /* 0x000fca00078e021a */
[----:B------:R1:W4:Y:S01]  /*0260*/  LDG.E R25, desc[UR8][R18.64] ;  /* 0x0000000812197981 */ /* 0x000322000c1e1900 */
[----:B------:R-:W-:-:S04]  /*0270*/  IMAD.WIDE R28, R2, 0x4, R18 ;  /* 0x00000004021c7825 */ /* 0x000fc800078e0212 */
[C---:B------:R-:W-:Y:S02]  /*0280*/  IMAD.WIDE R20, R2.reuse, 0x4, R28 ;  /* 0x0000000402147825 */ /* 0x040fe400078e021c */
[----:B------:R-:W4:Y:S02]  /*0290*/  LDG.E R28, desc[UR8][R28.64] ;  /* 0x000000081c1c7981 */ /* 0x000f24000c1e1900 */
[----:B------:R-:W-:-:S04]  /*02a0*/  IMAD.WIDE R14, R2, 0x4, R20 ;  /* 0x00000004020e7825 */ /* 0x000fc800078e0214 */
[C---:B------:R-:W-:Y:S01]  /*02b0*/  IMAD.WIDE R12, R2.reuse, 0x4, R14 ;  /* 0x00000004020c7825 */ /* 0x040fe200078e020e */
[----:B------:R1:W4:Y:S04]  /*02c0*/  LDG.E R29, desc[UR8][R20.64] ;  /* 0x00000008141d7981 */ /* 0x000328000c1e1900 */
[----:B------:R-:W4:Y:S01]  /*02d0*/  LDG.E R14, desc[UR8][R14.64] ;  /* 0x000000080e0e7981 */ /* 0x000f22000c1e1900 */
[----:B------:R-:W-:-:S03]  /*02e0*/  IMAD.WIDE R10, R2, 0x4, R12 ;  /* 0x00000004020a7825 */ /* 0x000fc600078e020c */
[----:B------:R-:W4:Y:S01]  /*02f0*/  LDG.E R12, desc[UR8][R12.64] ;  /* 0x000000080c0c7981 */ /* 0x000f22000c1e1900 */
[----:B0-----:R-:W-:-:S05]  /*0300*/  IMAD.WIDE R16, R2, 0x4, R10 ;  /* 0x0000000402107825 */ /* 0x001fca00078e020a */
[----:B------:R-:W4:Y:S01]  /*0310*/  LDG.E R15, desc[UR8][R16.64] ;  /* 0x00000008100f7981 */ /* 0x000f22000c1e1900 */
[----:B-1----:R-:W-:-:S03]  /*0320*/  IMAD.WIDE R18, R2, 0x4, R16 ;  /* 0x0000000402127825 */ /* 0x002fc600078e0210 */
[----:B------:R0:W4:Y:S01]  /*0330*/  LDG.E R13, desc[UR8][R10.64] ;  /* 0x000000080a0d7981 */ /* 0x000122000c1e1900 */
[----:B------:R-:W-:-:S03]  /*0340*/  IMAD.WIDE R20, R2, 0x4, R18 ;  /* 0x0000000402147825 */ /* 0x000fc600078e0212 */
[----:B------:R-:W4:Y:S01]  /*0350*/  LDG.E R18, desc[UR8][R18.64] ;  /* 0x0000000812127981 */ /* 0x000f22000c1e1900 */
[----:B------:R-:W-:-:S03]  /*0360*/  IMAD.WIDE R22, R2, 0x4, R20 ;  /* 0x0000000402167825 */ /* 0x000fc600078e0214 */
[----:B------:R-:W4:Y:S01]  /*0370*/  LDG.E R20, desc[UR8][R20.64] ;  /* 0x0000000814147981 */ /* 0x000f22000c1e1900 */
[----:B------:R-:W-:-:S03]  /*0380*/  IMAD.WIDE R26, R2, 0x4, R22 ;  /* 0x00000004021a7825 */ /* 0x000fc600078e0216 */
[----:B------:R-:W4:Y:S01]  /*0390*/  LDG.E R22, desc[UR8][R22.64] ;  /* 0x0000000816167981 */ /* 0x000f22000c1e1900 */
[----:B0-----:R-:W-:-:S03]  /*03a0*/  IMAD.WIDE R10, R2, 0x4, R26 ;  /* 0x00000004020a7825 */ /* 0x001fc600078e021a */
[----:B------:R-:W4:Y:S01]  /*03b0*/  LDG.E R26, desc[UR8][R26.64] ;  /* 0x000000081a1a7981 */ /* 0x000f22000c1e1900 */
[----:B------:R-:W-:-:S03]  /*03c0*/  IMAD.WIDE R16, R2, 0x4, R10 ;  /* 0x0000000402107825 */ /* 0x000fc600078e020a */
[----:B------:R0:W4:Y:S04]  /*03d0*/  LDG.E R19, desc[UR8][R10.64] ;  /* 0x000000080a137981 */ /* 0x000128000c1e1900 */
[----:B------:R-:W4:Y:S01]  /*03e0*/  LDG.E R16, desc[UR8][R16.64] ;  /* 0x0000000810107981 */ /* 0x000f22000c1e1900 */
[----:B0-----:R-:W-:-:S05]  /*03f0*/  IMAD R10, R0, UR10, R6 ;  /* 0x0000000a000a7c24 */ /* 0x001fca000f8e0206 */
[----:B------:R-:W-:Y:S02]  /*0400*/  LEA R11, R10, UR4, 0x2 ;  /* 0x000000040a0b7c11 */ /* 0x000fe4000f8e10ff */
[----:B------:R-:W-:-:S04]  /*0410*/  IADD3 R6, PT, PT, R6, 0x10, RZ ;  /* 0x0000001006067810 */ /* 0x000fc80007ffe0ff */
[----:B------:R-:W-:Y:S01]  /*0420*/  ISETP.NE.AND P0, PT, R6, R7, PT ;  /* 0x000000070600720c */ /* 0x000fe20003f05270 */
[----:B--2---:R0:W-:Y:S04]  /*0430*/  STS [R11], R9 ;  /* 0x000000090b007388 */ /* 0x0041e80000000800 */
[----:B---3--:R0:W-:Y:S04]  /*0440*/  STS [R11+0x4], R8 ;  /* 0x000004080b007388 */ /* 0x0081e80000000800 */
[----:B----4-:R0:W-:Y:S04]  /*0450*/  STS [R11+0x8], R24 ;  /* 0x000008180b007388 */ /* 0x0101e80000000800 */
[----:B------:R0:W-:Y:S04]  /*0460*/  STS [R11+0xc], R25 ;  /* 0x00000c190b007388 */ /* 0x0001e80000000800 */
        /* <DEDUP_REMOVED lines=11> */
[----:B------:R0:W-:Y:S01]  /*0520*/  STS [R11+0x3c], R16 ;  /* 0x00003c100b007388 */ /* 0x0001e20000000800 */
[----:B------:R-:W-:Y:S05]  /*0530*/  @P0 BRA `(.L_x_2) ;  /* 0xfffffffc00240947 */ /* 0x000fea000383ffff */
.L_x_1:
[----:B------:R-:W-:Y:S05]  /*0540*/  BRA.U !UP2, `(.L_x_0) ;  /* 0x000000050a347547 */ /* 0x000fea000b800000 */
[----:B------:R-:W-:Y:S02]  /*0550*/  UISETP.GE.U32.AND UP1, UPT, UR6, 0x8, UPT ;  /* 0x000000080600788c */ /* 0x000fe4000bf26070 */
[----:B------:R-:W-:-:S04]  /*0560*/  ULOP3.LUT UR7, UR10, 0x7, URZ, 0xc0, !UPT ;  /* 0x000000070a077892 */ /* 0x000fc8000f8ec0ff */
[----:B------:R-:W-:-:S03]  /*0570*/  UISETP.NE.AND UP2, UPT, UR7, URZ, UPT ;  /* 0x000000ff0700728c */ /* 0x000fc6000bf45270 */
[----:B------:R-:W-:Y:S08]  /*0580*/  BRA.U !UP1, `(.L_x_3) ;  /* 0x0000000109807547 */ /* 0x000ff0000b800000 */
[----:B0-----:R-:W0:Y:S01]  /*0590*/  LDC.64 R20, c[0x0][0x380] ;  /* 0x0000e000ff147b82 */ /* 0x001e220000000a00 */
[----:B------:R-:W-:-:S04]  /*05a0*/  IMAD R9, R7, R2, R3 ;  /* 0x0000000207097224 */ /* 0x000fc800078e0203 */
[----:B0-----:R-:W-:-:S05]  /*05b0*/  IMAD.WIDE R20, R9, 0x4, R20 ;  /* 0x0000000409147825 */ /* 0x001fca00078e0214 */
[----:B------:R0:W2:Y:S01]  /*05c0*/  LDG.E R6, desc[UR8][R20.64] ;  /* 0x0000000814067981 */ /* 0x0000a2000c1e1900 */
[----:B------:R-:W-:-:S04]  /*05d0*/  IMAD.WIDE R22, R2, 0x4, R20 ;  /* 0x0000000402167825 */ /* 0x000fc800078e0214 */
[C---:B------:R-:W-:Y:S02]  /*05e0*/  IMAD.WIDE R16, R2.reuse, 0x4, R22 ;  /* 0x0000000402107825 */ /* 0x040fe400078e0216 */
[----:B------:R-:W3:Y:S02]  /*05f0*/  LDG.E R22, desc[UR8][R22.64] ;  /* 0x0000000816167981 */ /* 0x000ee4000c1e1900 */
[C---:B------:R-:W-:Y:S02]  /*0600*/  IMAD.WIDE R8, R2.reuse, 0x4, R16 ;  /* 0x0000000402087825 */ /* 0x040fe400078e0210 */
[----:B------:R1:W4:Y:S02]  /*0610*/  LDG.E R16, desc[UR8][R16.64] ;  /* 0x0000000810107981 */ /* 0x000324000c1e1900 */
[C---:B------:R-:W-:Y:S02]  /*0620*/  IMAD.WIDE R10, R2.reuse, 0x4, R8 ;  /* 0x00000004020a7825 */ /* 0x040fe400078e0208 */
[----:B------:R-:W4:Y:S02]  /*0630*/  LDG.E R8, desc[UR8][R8.64] ;  /* 0x0000000808087981 */ /* 0x000f24000c1e1900 */
[----:B------:R-:W-:-:S02]  /*0640*/  IMAD.WIDE R12, R2, 0x4, R10 ;  /* 0x00000004020c7825 */ /* 0x000fc400078e020a */
[----:B------:R-:W4:Y:S02]  /*0650*/  LDG.E R10, desc[UR8][R10.64] ;  /* 0x000000080a0a7981 */ /* 0x000f24000c1e1900 */
[C---:B------:R-:W-:Y:S02]  /*0660*/  IMAD.WIDE R14, R2.reuse, 0x4, R12 ;  /* 0x00000004020e7825 */ /* 0x040fe400078e020c */
[----:B------:R-:W4:Y:S02]  /*0670*/  LDG.E R12, desc[UR8][R12.64] ;  /* 0x000000080c0c7981 */ /* 0x000f24000c1e1900 */
[----:B------:R-:W-:Y:S02]  /*0680*/  IMAD.WIDE R18, R2, 0x4, R14 ;  /* 0x0000000402127825 */ /* 0x000fe400078e020e */
[----:B------:R-:W4:Y:S04]  /*0690*/  LDG.E R14, desc[UR8][R14.64] ;  /* 0x000000080e0e7981 */ /* 0x000f28000c1e1900 */
[----:B------:R-:W4:Y:S01]  /*06a0*/  LDG.E R18, desc[UR8][R18.64] ;  /* 0x0000000812127981 */ /* 0x000f22000c1e1900 */
[----:B------:R-:W1:Y:S01]  /*06b0*/  S2UR UR5, SR_CgaCtaId ;  /* 0x00000000000579c3 */ /* 0x000e620000008800 */
[----:B------:R-:W-:Y:S01]  /*06c0*/  UMOV UR4, 0x400 ;  /* 0x0000040000047882 */ /* 0x000fe20000000000 */
[----:B0-----:R-:W-:Y:S01]  /*06d0*/  IMAD R20, R0, UR10, R7 ;  /* 0x0000000a00147c24 */ /* 0x001fe2000f8e0207 */
[----:B-1----:R-:W-:-:S06]  /*06e0*/  ULEA UR4, UR5, UR4, 0x18 ;  /* 0x0000000405047291 */ /* 0x002fcc000f8ec0ff */
[----:B------:R-:W-:Y:S02]  /*06f0*/  LEA R17, R20, UR4, 0x2 ;  /* 0x0000000414117c11 */ /* 0x000fe4000f8e10ff */
[----:B------:R-:W-:-:S03]  /*0700*/  IADD3 R7, PT, PT, R7, 0x8, RZ ;  /* 0x0000000807077810 */ /* 0x000fc60007ffe0ff */
[----:B--2---:R1:W-:Y:S04]  /*0710*/  STS [R17], R6 ;  /* 0x0000000611007388 */ /* 0x0043e80000000800 */
[----:B---3--:R1:W-:Y:S04]  /*0720*/  STS [R17+0x4], R22 ;  /* 0x0000041611007388 */ /* 0x0083e80000000800 */
[----:B----4-:R1:W-:Y:S04]  /*0730*/  STS [R17+0x8], R16 ;  /* 0x0000081011007388 */ /* 0x0103e80000000800 */
[----:B------:R1:W-:Y:S04]  /*0740*/  STS [R17+0xc], R8 ;  /* 0x00000c0811007388 */ /* 0x0003e80000000800 */
[----:B------:R1:W-:Y:S04]  /*0750*/  STS [R17+0x10], R10 ;  /* 0x0000100a11007388 */ /* 0x0003e80000000800 */
[----:B------:R1:W-:Y:S04]  /*0760*/  STS [R17+0x14], R12 ;  /* 0x0000140c11007388 */ /* 0x0003e80000000800 */
[----:B------:R1:W-:Y:S04]  /*0770*/  STS [R17+0x18], R14 ;  /* 0x0000180e11007388 */ /* 0x0003e80000000800 */
[----:B------:R1:W-:Y:S02]  /*0780*/  STS [R17+0x1c], R18 ;  /* 0x00001c1211007388 */ /* 0x0003e40000000800 */
.L_x_3:
[----:B------:R-:W-:Y:S05]  /*0790*/  BRA.U !UP2, `(.L_x_0) ;  /* 0x000000010aa07547 */ /* 0x000fea000b800000 */
[----:B------:R-:W-:Y:S02]  /*07a0*/  UISETP.GE.U32.AND UP1, UPT, UR7, 0x4, UPT ;  /* 0x000000040700788c */ /* 0x000fe4000bf26070 */
[----:B------:R-:W-:-:S04]  /*07b0*/  ULOP3.LUT UR6, UR10, 0x3, URZ, 0xc0, !UPT ;  /* 0x000000030a067892 */ /* 0x000fc8000f8ec0ff */
[----:B------:R-:W-:-:S03]  /*07c0*/  UISETP.NE.AND UP2, UPT, UR6, URZ, UPT ;  /* 0x000000ff0600728c */ /* 0x000fc6000bf45270 */
[----:B------:R-:W-:Y:S08]  /*07d0*/  BRA.U !UP1, `(.L_x_4) ;  /* 0x0000000109507547 */ /* 0x000ff0000b800000 */
[----:B01----:R-:W0:Y:S01]  /*07e0*/  LDC.64 R8, c[0x0][0x380] ;  /* 0x0000e000ff087b82 */ /* 0x003e220000000a00 */
[----:B------:R-:W-:-:S04]  /*07f0*/  IMAD R11, R7, R2, R3 ;  /* 0x00000002070b7224 */ /* 0x000fc800078e0203 */
[----:B0-----:R-:W-:-:S04]  /*0800*/  IMAD.WIDE R8, R11, 0x4, R8 ;  /* 0x000000040b087825 */ /* 0x001fc800078e0208 */
[C---:B------:R-:W-:Y:S02]  /*0810*/  IMAD.WIDE R10, R2.reuse, 0x4, R8 ;  /* 0x00000004020a7825 */ /* 0x040fe400078e0208 */
[----:B------:R-:W2:Y:S02]  /*0820*/  LDG.E R8, desc[UR8][R8.64] ;  /* 0x0000000808087981 */ /* 0x000ea4000c1e1900 */
[C---:B------:R-:W-:Y:S02]  /*0830*/  IMAD.WIDE R12, R2.reuse, 0x4, R10 ;  /* 0x00000004020c7825 */ /* 0x040fe400078e020a */
[----:B------:R-:W3:Y:S02]  /*0840*/  LDG.E R10, desc[UR8][R10.64] ;  /* 0x000000080a0a7981 */ /* 0x000ee4000c1e1900 */
[----:B------:R-:W-:Y:S02]  /*0850*/  IMAD.WIDE R14, R2, 0x4, R12 ;  /* 0x00000004020e7825 */ /* 0x000fe400078e020c */
[----:B------:R-:W4:Y:S04]  /*0860*/  LDG.E R12, desc[UR8][R12.64] ;  /* 0x000000080c0c7981 */ /* 0x000f28000c1e1900 */
[----:B------:R-:W4:Y:S01]  /*0870*/  LDG.E R14, desc[UR8][R14.64] ;  /* 0x000000080e0e7981 */ /* 0x000f22000c1e1900 */
[----:B------:R-:W0:Y:S01]  /*0880*/  S2UR UR5, SR_CgaCtaId ;  /* 0x00000000000579c3 */ /* 0x000e220000008800 */
[----:B------:R-:W-:Y:S01]  /*0890*/  UMOV UR4, 0x400 ;  /* 0x0000040000047882 */ /* 0x000fe20000000000 */
[----:B------:R-:W-:Y:S01]  /*08a0*/  IMAD R6, R0, UR10, R7 ;  /* 0x0000000a00067c24 */ /* 0x000fe2000f8e0207 */
[----:B0-----:R-:W-:-:S06]  /*08b0*/  ULEA UR4, UR5, UR4, 0x18 ;  /* 0x0000000405047291 */ /* 0x001fcc000f8ec0ff */
[----:B------:R-:W-:Y:S02]  /*08c0*/  LEA R17, R6, UR4, 0x2 ;  /* 0x0000000406117c11 */ /* 0x000fe4000f8e10ff */
[----:B------:R-:W-:-:S03]  /*08d0*/  IADD3 R7, PT, PT, R7, 0x4, RZ ;  /* 0x0000000407077810 */ /* 0x000fc60007ffe0ff */
[----:B--2---:R2:W-:Y:S04]  /*08e0*/  STS [R17], R8 ;  /* 0x0000000811007388 */ /* 0x0045e80000000800 */
[----:B---3--:R2:W-:Y:S04]  /*08f0*/  STS [R17+0x4], R10 ;  /* 0x0000040a11007388 */ /* 0x0085e80000000800 */
[----:B----4-:R2:W-:Y:S04]  /*0900*/  STS [R17+0x8], R12 ;  /* 0x0000080c11007388 */ /* 0x0105e80000000800 */
[----:B------:R2:W-:Y:S02]  /*0910*/  STS [R17+0xc], R14 ;  /* 0x00000c0e11007388 */ /* 0x0005e40000000800 */
.L_x_4:
[----:B------:R-:W-:Y:S05]  /*0920*/  BRA.U !UP2, `(.L_x_0) ;  /* 0x000000010a3c7547 */ /* 0x000fea000b800000 */
[----:B------:R-:W3:Y:S01]  /*0930*/  S2UR UR5, SR_CgaCtaId ;  /* 0x00000000000579c3 */ /* 0x000ee20000008800 */
[----:B------:R-:W-:-:S07]  /*0940*/  UMOV UR4, 0x400 ;  /* 0x0000040000047882 */ /* 0x000fce0000000000 */
[----:B012---:R-:W0:Y:S01]  /*0950*/  LDC.64 R10, c[0x0][0x380] ;  /* 0x0000e000ff0a7b82 */ /* 0x007e220000000a00 */
[----:B---3--:R-:W-:-:S03]  /*0960*/  ULEA UR5, UR5, UR4, 0x18 ;  /* 0x0000000405057291 */ /* 0x008fc6000f8ec0ff */
[----:B------:R-:W-:-:S09]  /*0970*/  UMOV UR4, URZ ;  /* 0x000000ff00047c82 */ /* 0x000fd20008000000 */
.L_x_5:
[----:B------:R-:W-:-:S04]  /*0980*/  IMAD R9, R7, R2, R3 ;  /* 0x0000000207097224 */ /* 0x000fc800078e0203 */
[----:B0--3--:R-:W-:-:S06]  /*0990*/  IMAD.WIDE R8, R9, 0x4, R10 ;  /* 0x0000000409087825 */ /* 0x009fcc00078e020a */
[----:B------:R-:W2:Y:S01]  /*09a0*/  LDG.E R8, desc[UR8][R8.64] ;  /* 0x0000000808087981 */ /* 0x000ea2000c1e1900 */
[----:B------:R-:W-:Y:S01]  /*09b0*/  IMAD R6, R0, UR10, R7 ;  /* 0x0000000a00067c24 */ /* 0x000fe2000f8e0207 */
[----:B------:R-:W-:Y:S01]  /*09c0*/  UIADD3 UR4, UPT, UPT, UR4, 0x1, URZ ;  /* 0x0000000104047890 */ /* 0x000fe2000fffe0ff */
[----:B------:R-:W-:-:S03]  /*09d0*/  IADD3 R7, PT, PT, R7, 0x1, RZ ;  /* 0x0000000107077810 */ /* 0x000fc60007ffe0ff */
[----:B------:R-:W-:Y:S01]  /*09e0*/  LEA R13, R6, UR5, 0x2 ;  /* 0x00000005060d7c11 */ /* 0x000fe2000f8e10ff */
[----:B------:R-:W-:-:S04]  /*09f0*/  UISETP.NE.AND UP1, UPT, UR4, UR6, UPT ;  /* 0x000000060400728c */ /* 0x000fc8000bf25270 */
[----:B--2---:R3:W-:Y:S05]  /*0a00*/  STS [R13], R8 ;  /* 0x000000080d007388 */ /* 0x0047ea0000000800 */
[----:B------:R-:W-:Y:S05]  /*0a10*/  BRA.U UP1, `(.L_x_5) ;  /* 0xfffffffd01d87547 */ /* 0x000fea000b83ffff */
.L_x_0:
[----:B-----5:R-:W-:-:S04]  /*0a20*/  VIMNMX R2, PT, PT, R5, R2, PT ;  /* 0x0000000205027248 */ /* 0x020fc80003fe0100 */
[----:B------:R-:W-:-:S13]  /*0a30*/  ISETP.GE.AND P0, PT, R2, 0x1, PT ;  /* 0x000000010200780c */ /* 0x000fda0003f06270 */
[----:B------:R-:W-:Y:S05]  /*0a40*/  @!P0 EXIT ;  /* 0x000000000000894d */ /* 0x000fea0003800000 */
[----:B------:R-:W-:Y:S05]  /*0a50*/  BRA.U !UP0, `(.L_x_6) ;  /* 0x0000000908e87547 */ /* 0x000fea000b800000 */
[----:B------:R-:W4:Y:S01]  /*0a60*/  S2UR UR5, SR_CgaCtaId ;  /* 0x00000000000579c3 */ /* 0x000f220000008800 */
[----:B------:R-:W-:Y:S01]  /*0a70*/  UMOV UR4, 0x400 ;  /* 0x0000040000047882 */ /* 0x000fe20000000000 */
[----:B------:R-:W-:Y:S02]  /*0a80*/  IMAD R7, R0, UR10, RZ ;  /* 0x0000000a00077c24 */ /* 0x000fe4000f8e02ff */
[----:B------:R-:W-:Y:S01]  /*0a90*/  HFMA2 R0, -RZ, RZ, 0, 0 ;  /* 0x00000000ff007431 */ /* 0x000fe200000001ff */
[----:B-1----:R-:W-:Y:S01]  /*0aa0*/  MOV R6, RZ ;  /* 0x000000ff00067202 */ /* 0x002fe20000000f00 */
[----:B----4-:R-:W-:-:S06]  /*0ab0*/  ULEA UR4, UR5, UR4, 0x18 ;  /* 0x0000000405047291 */ /* 0x010fcc000f8ec0ff */
[----:B------:R-:W-:-:S07]  /*0ac0*/  LEA R7, R7, UR4, 0x2 ;  /* 0x0000000407077c11 */ /* 0x000fce000f8e10ff */
.L_x_15:
[----:B------:R-:W1:Y:S01]  /*0ad0*/  LDC.64 R2, c[0x0][0x380] ;  /* 0x0000e000ff027b82 */ /* 0x000e620000000a00 */
[----:B0-23--:R-:W0:Y:S01]  /*0ae0*/  LDS R8, [R7] ;  /* 0x0000000007087984 */ /* 0x00de220000000800 */
[----:B-1----:R-:W-:-:S05]  /*0af0*/  IMAD.WIDE.U32 R2, R0, 0x4, R2 ;  /* 0x0000000400027825 */ /* 0x002fca00078e0002 */
[----:B------:R-:W0:Y:S01]  /*0b00*/  LDG.E R9, desc[UR8][R2.64] ;  /* 0x0000000802097981 */ /* 0x000e22000c1e1900 */
[----:B------:R-:W-:Y:S01]  /*0b10*/  BSSY.RECONVERGENT B0, `(.L_x_7) ;  /* 0x0000048000007945 */ /* 0x000fe20003800200 */
[----:B------:R-:W-:Y:S01]  /*0b20*/  MOV R10, 0x3f800000 ;  /* 0x3f800000000a7802 */ /* 0x000fe20000000f00 */
[----:B0-----:R-:W-:-:S05]  /*0b30*/  FADD R8, R8, -R9 ;  /* 0x8000000908087221 */ /* 0x001fca0000000000 */
[----:B------:R-:W-:-:S13]  /*0b40*/  FSETP.NEU.AND P0, PT, R8, 1, PT ;  /* 0x3f8000000800780b */ /* 0x000fda0003f0d000 */
[----:B------:R-:W-:Y:S05]  /*0b50*/  @!P0 BRA `(.L_x_8) ;  /* 0x00000004000c8947 */ /* 0x000fea0003800000 */
[----:B------:R-:W-:-:S13]  /*0b60*/  FSETP.NAN.AND P0, PT, |R8|, |R8|, PT ;  /* 0x400000080800720b */ /* 0x000fda0003f08200 */
[----:B------:R-:W-:Y:S05]  /*0b70*/  @P0 BRA `(.L_x_9) ;  /* 0x0000000400000947 */ /* 0x000fea0003800000 */
[C---:B------:R-:W-:Y:S01]  /*0b80*/  FMUL R9, |R8|.reuse, 16777216 ;  /* 0x4b80000008097820 */ /* 0x040fe20000400200 */
[C---:B------:R-:W-:Y:S01]  /*0b90*/  FSETP.GEU.AND P0, PT, |R8|.reuse, 1.175494350822287508e-38, PT ;  /* 0x008000000800780b */ /* 0x040fe20003f0e200 */
[----:B------:R-:W-:Y:S01]  /*0ba0*/  HFMA2 R16, -RZ, RZ, 0.771484375, 0.21533203125 ;  /* 0x3a2c32e4ff107431 */ /* 0x000fe200000001ff */
[----:B------:R-:W-:Y:S02]  /*0bb0*/  FSETP.NEU.AND P3, PT, R8, RZ, PT ;  /* 0x000000ff0800720b */ /* 0x000fe40003f6d000 */
[----:B------:R-:W-:Y:S02]  /*0bc0*/  FSEL R9, R9, |R8|, !P0 ;  /* 0x4000000809097208 */ /* 0x000fe40004000000 */
[----:B------:R-:W-:Y:S02]  /*0bd0*/  FSEL R11, RZ, -24, P0 ;  /* 0xc1c00000ff0b7808 */ /* 0x000fe40000000000 */
[----:B------:R-:W-:-:S04]  /*0be0*/  IADD3 R10, PT, PT, R9, -0x3f3504f3, RZ ;  /* 0xc0cafb0d090a7810 */ /* 0x000fc80007ffe0ff */
[----:B------:R-:W-:-:S04]  /*0bf0*/  LOP3.LUT R10, R10, 0xff800000, RZ, 0xc0, !PT ;  /* 0xff8000000a0a7812 */ /* 0x000fc800078ec0ff */
[-C--:B------:R-:W-:Y:S02]  /*0c00*/  IADD3 R9, PT, PT, R9, -R10.reuse, RZ ;  /* 0x8000000a09097210 */ /* 0x080fe40007ffe0ff */
[----:B------:R-:W-:-:S03]  /*0c10*/  I2FP.F32.S32 R10, R10 ;  /* 0x0000000a000a7245 */ /* 0x000fc60000201400 */
[C---:B------:R-:W-:Y:S01]  /*0c20*/  FADD R13, R9.reuse, 1 ;  /* 0x3f800000090d7421 */ /* 0x040fe20000000000 */
[----:B------:R-:W-:-:S04]  /*0c30*/  FADD R14, R9, -1 ;  /* 0xbf800000090e7421 */ /* 0x000fc80000000000 */
[----:B------:R-:W-:Y:S01]  /*0c40*/  FADD R12, R14, R14 ;  /* 0x0000000e0e0c7221 */ /* 0x000fe20000000000 */
[----:B------:R-:W0:Y:S03]  /*0c50*/  MUFU.RCP R13, R13 ;  /* 0x0000000d000d7308 */ /* 0x000e260000001000 */
[----:B0-----:R-:W-:Y:S01]  /*0c60*/  FMUL R9, R13, R12 ;  /* 0x0000000c0d097220 */ /* 0x001fe20000400000 */
[----:B------:R-:W-:-:S03]  /*0c70*/  FFMA R12, R10, 1.1920928955078125e-07, R11 ;  /* 0x340000000a0c7823 */ /* 0x000fc6000000000b */
[----:B------:R-:W-:Y:S01]  /*0c80*/  FADD R15, R14, -R9 ;  /* 0x800000090e0f7221 */ /* 0x000fe20000000000 */
[CC--:B------:R-:W-:Y:S01]  /*0c90*/  FMUL R11, R9.reuse, R9.reuse ;  /* 0x00000009090b7220 */ /* 0x0c0fe20000400000 */
[----:B------:R-:W-:Y:S02]  /*0ca0*/  FFMA R10, R9, 1.4426950216293334961, R12 ;  /* 0x3fb8aa3b090a7823 */ /* 0x000fe4000000000c */
[----:B------:R-:W-:Y:S01]  /*0cb0*/  FADD R15, R15, R15 ;  /* 0x0000000f0f0f7221 */ /* 0x000fe20000000000 */
[C---:B------:R-:W-:Y:S01]  /*0cc0*/  FFMA R16, R11.reuse, R16, 0.0032181653659790754318 ;  /* 0x3b52e7db0b107423 */ /* 0x040fe20000000010 */
[----:B------:R-:W-:Y:S02]  /*0cd0*/  FADD R12, R12, -R10 ;  /* 0x8000000a0c0c7221 */ /* 0x000fe40000000000 */
[----:B------:R-:W-:Y:S01]  /*0ce0*/  FFMA R14, R14, -R9, R15 ;  /* 0x800000090e0e7223 */ /* 0x000fe2000000000f */
[----:B------:R-:W-:Y:S01]  /*0cf0*/  FFMA R16, R11, R16, 0.018033718690276145935 ;  /* 0x3c93bb730b107423 */ /* 0x000fe20000000010 */
[----:B------:R-:W-:-:S02]  /*0d00*/  FFMA R15, R9, 1.4426950216293334961, R12 ;  /* 0x3fb8aa3b090f7823 */ /* 0x000fc4000000000c */
[----:B------:R-:W-:Y:S01]  /*0d10*/  FMUL R14, R13, R14 ;  /* 0x0000000e0d0e7220 */ /* 0x000fe20000400000 */
[----:B------:R-:W-:-:S03]  /*0d20*/  FFMA R16, R11, R16, 0.12022458761930465698 ;  /* 0x3df6384f0b107423 */ /* 0x000fc60000000010 */
[----:B------:R-:W-:Y:S01]  /*0d30*/  FFMA R12, R14, 1.4426950216293334961, R15 ;  /* 0x3fb8aa3b0e0c7823 */ /* 0x000fe2000000000f */
[----:B------:R-:W-:-:S03]  /*0d40*/  FMUL R16, R11, R16 ;  /* 0x000000100b107220 */ /* 0x000fc60000400000 */
[----:B------:R-:W-:Y:S01]  /*0d50*/  FFMA R13, R9, 1.9251366722983220825e-08, R12 ;  /* 0x32a55e34090d7823 */ /* 0x000fe2000000000c */
[----:B------:R-:W-:-:S04]  /*0d60*/  FMUL R11, R16, 3 ;  /* 0x40400000100b7820 */ /* 0x000fc80000400000 */
[----:B------:R-:W-:Y:S01]  /*0d70*/  FFMA R11, R14, R11, R13 ;  /* 0x0000000b0e0b7223 */ /* 0x000fe2000000000d */
[----:B------:R-:W-:-:S03]  /*0d80*/  MOV R14, 0x391fcb8e ;  /* 0x391fcb8e000e7802 */ /* 0x000fc60000000f00 */
[----:B------:R-:W-:-:S04]  /*0d90*/  FFMA R11, R9, R16, R11 ;  /* 0x00000010090b7223 */ /* 0x000fc8000000000b */
[----:B------:R-:W-:-:S04]  /*0da0*/  FADD R9, R10, R11 ;  /* 0x0000000b0a097221 */ /* 0x000fc80000000000 */
[----:B------:R-:W-:Y:S01]  /*0db0*/  FMUL R12, R9, 2 ;  /* 0x40000000090c7820 */ /* 0x000fe20000400000 */
[----:B------:R-:W-:-:S03]  /*0dc0*/  FADD R10, -R10, R9 ;  /* 0x000000090a0a7221 */ /* 0x000fc60000000100 */
[----:B------:R-:W0:Y:S01]  /*0dd0*/  FRND R13, R12 ;  /* 0x0000000c000d7307 */ /* 0x000e220000201000 */
[----:B------:R-:W-:Y:S01]  /*0de0*/  FADD R10, R11, -R10 ;  /* 0x8000000a0b0a7221 */ /* 0x000fe20000000000 */
[----:B------:R-:W-:Y:S01]  /*0df0*/  FFMA R9, R9, 2, -R12 ;  /* 0x4000000009097823 */ /* 0x000fe2000000080c */
[C---:B------:R-:W-:Y:S02]  /*0e00*/  FSETP.GT.AND P1, PT, |R12|.reuse, 152, PT ;  /* 0x431800000c00780b */ /* 0x040fe40003f24200 */
[----:B------:R-:W-:Y:S01]  /*0e10*/  FSETP.GEU.AND P2, PT, R12, RZ, PT ;  /* 0x000000ff0c00720b */ /* 0x000fe20003f4e000 */
[----:B------:R-:W-:Y:S02]  /*0e20*/  FFMA R10, R10, 2, R9 ;  /* 0x400000000a0a7823 */ /* 0x000fe40000000009 */
[----:B------:R-:W1:Y:S01]  /*0e30*/  F2I.NTZ R11, R12 ;  /* 0x0000000c000b7305 */ /* 0x000e620000203100 */
[----:B0-----:R-:W-:Y:S01]  /*0e40*/  FADD R9, R12, -R13 ;  /* 0x8000000d0c097221 */ /* 0x001fe20000000000 */
[----:B------:R-:W-:-:S03]  /*0e50*/  FSETP.GT.AND P0, PT, R13, RZ, PT ;  /* 0x000000ff0d00720b */ /* 0x000fc60003f04000 */
[----:B------:R-:W-:-:S04]  /*0e60*/  FADD R9, R9, R10 ;  /* 0x0000000a09097221 */ /* 0x000fc80000000000 */
[----:B------:R-:W-:-:S04]  /*0e70*/  FFMA R10, R9, R14, 0.0013391353422775864601 ;  /* 0x3aaf85ed090a7423 */ /* 0x000fc8000000000e */
[----:B------:R-:W-:-:S04]  /*0e80*/  FFMA R10, R9, R10, 0.0096188392490148544312 ;  /* 0x3c1d9856090a7423 */ /* 0x000fc8000000000a */
[----:B------:R-:W-:-:S04]  /*0e90*/  FFMA R10, R9, R10, 0.055503588169813156128 ;  /* 0x3d6357bb090a7423 */ /* 0x000fc8000000000a */
[C---:B------:R-:W-:Y:S01]  /*0ea0*/  FFMA R14, R9.reuse, R10, 0.24022644758224487305 ;  /* 0x3e75fdec090e7423 */ /* 0x040fe2000000000a */
[----:B------:R-:W-:Y:S02]  /*0eb0*/  SEL R10, RZ, 0x83000000, P0 ;  /* 0x83000000ff0a7807 */ /* 0x000fe40000000000 */
[----:B------:R-:W-:Y:S01]  /*0ec0*/  FSETP.NEU.AND P0, PT, |R8|, +INF , PT ;  /* 0x7f8000000800780b */ /* 0x000fe20003f0d200 */
[----:B------:R-:W-:Y:S01]  /*0ed0*/  FFMA R14, R9, R14, 0.69314718246459960938 ;  /* 0x3f317218090e7423 */ /* 0x000fe2000000000e */
[----:B------:R-:W-:Y:S02]  /*0ee0*/  IADD3 R13, PT, PT, R10, 0x7f000000, RZ ;  /* 0x7f0000000a0d7810 */ /* 0x000fe40007ffe0ff */
[----:B-1----:R-:W-:Y:S01]  /*0ef0*/  LEA R11, R11, -R10, 0x17 ;  /* 0x8000000a0b0b7211 */ /* 0x002fe200078eb8ff */
[----:B------:R-:W-:Y:S01]  /*0f00*/  FFMA R14, R9, R14, 1 ;  /* 0x3f800000090e7423 */ /* 0x000fe2000000000e */
[----:B------:R-:W-:-:S03]  /*0f10*/  FSEL R10, RZ, +INF , !P2 ;  /* 0x7f800000ff0a7808 */ /* 0x000fc60005000000 */
[----:B------:R-:W-:-:S04]  /*0f20*/  FMUL R14, R13, R14 ;  /* 0x0000000e0d0e7220 */ /* 0x000fc80000400000 */
[----:B------:R-:W-:Y:S01]  /*0f30*/  @!P1 FMUL R10, R11, R14 ;  /* 0x0000000e0b0a9220 */ /* 0x000fe20000400000 */
[----:B------:R-:W-:Y:S06]  /*0f40*/  @P0 BRA P3, `(.L_x_8) ;  /* 0x0000000000100947 */ /* 0x000fec0001800000 */
[----:B------:R-:W-:-:S05]  /*0f50*/  FADD R8, R8, R8 ;  /* 0x0000000808087221 */ /* 0x000fca0000000000 */
[----:B------:R-:W-:Y:S01]  /*0f60*/  LOP3.LUT R10, R8, 0x7fffffff, RZ, 0xc0, !PT ;  /* 0x7fffffff080a7812 */ /* 0x000fe200078ec0ff */
[----:B------:R-:W-:Y:S06]  /*0f70*/  BRA `(.L_x_8) ;  /* 0x0000000000047947 */ /* 0x000fec0003800000 */
.L_x_9:
[----:B------:R-:W-:-:S07]  /*0f80*/  FADD R10, R8, 2 ;  /* 0x40000000080a7421 */ /* 0x000fce0000000000 */
.L_x_8:
[----:B------:R-:W-:Y:S05]  /*0f90*/  BSYNC.RECONVERGENT B0 ;  /* 0x0000000000007941 */ /* 0x000fea0003800200 */
.L_x_7:
[----:B------:R-:W0:Y:S02]  /*0fa0*/  LDC.64 R8, c[0x0][0x388] ;  /* 0x0000e200ff087b82 */ /* 0x000e240000000a00 */
[----:B0-----:R-:W-:Y:S01]  /*0fb0*/  IADD3 R11, PT, PT, -R8, 0x1, RZ ;  /* 0x00000001080b7810 */ /* 0x001fe20007ffe1ff */
[----:B------:R-:W-:Y:S01]  /*0fc0*/  FADD R8, RZ, R10 ;  /* 0x0000000aff087221 */ /* 0x000fe20000000000 */
[----:B------:R-:W-:Y:S02]  /*0fd0*/  IMAD.WIDE.U32 R2, R9, 0x4, R2 ;  /* 0x0000000409027825 */ /* 0x000fe400078e0002 */
[----:B------:R-:W-:-:S13]  /*0fe0*/  ISETP.NE.AND P0, PT, R11, RZ, PT ;  /* 0x000000ff0b00720c */ /* 0x000fda0003f05270 */
[----:B------:R-:W-:Y:S05]  /*0ff0*/  @!P0 BRA `(.L_x_10) ;  /* 0x0000000400508947 */ /* 0x000fea0003800000 */
[----:B------:R-:W0:Y:S01]  /*1000*/  LDC R9, c[0x0][0x38c] ;  /* 0x0000e300ff097b82 */ /* 0x000e220000000800 */
[----:B------:R-:W-:Y:S02]  /*1010*/  MOV R10, R11 ;  /* 0x0000000b000a7202 */ /* 0x000fe40000000f00 */
[----:B------:R-:W-:-:S07]  /*1020*/  IADD3 R11, PT, PT, R7, 0x4, RZ ;  /* 0x00000004070b7810 */ /* 0x000fce0007ffe0ff */
.L_x_14:
[----:B------:R-:W2:Y:S01]  /*1030*/  LDG.E R13, desc[UR8][R2.64] ;  /* 0x00000008020d7981 */ /* 0x000ea2000c1e1900 */
[----:B------:R-:W-:Y:S01]  /*1040*/  IADD3 R10, PT, PT, R10, 0x1, RZ ;  /* 0x000000010a0a7810 */ /* 0x000fe20007ffe0ff */
[----:B------:R-:W-:Y:S02]  /*1050*/  BSSY.RECONVERGENT B0, `(.L_x_11) ;  /* 0x000004a000007945 */ /* 0x000fe40003800200 */
[----:B------:R-:W2:Y:S01]  /*1060*/  LDS R12, [R11] ;  /* 0x000000000b0c7984 */ /* 0x000ea20000000800 */
[----:B------:R-:W-:Y:S01]  /*1070*/  ISETP.NE.AND P0, PT, R10, RZ, PT ;  /* 0x000000ff0a00720c */ /* 0x000fe20003f05270 */
[----:B--2---:R-:W-:Y:S01]  /*1080*/  FADD R12, R12, -R13 ;  /* 0x8000000d0c0c7221 */ /* 0x004fe20000000000 */
[----:B------:R-:W-:-:S04]  /*1090*/  HFMA2 R13, -RZ, RZ, 1.875, 0 ;  /* 0x3f800000ff0d7431 */ /* 0x000fc800000001ff */
[----:B------:R-:W-:-:S13]  /*10a0*/  FSETP.NEU.AND P1, PT, R12, 1, PT ;  /* 0x3f8000000c00780b */ /* 0x000fda0003f2d000 */
[----:B------:R-:W-:Y:S05]  /*10b0*/  @!P1 BRA `(.L_x_12) ;  /* 0x00000004000c9947 */ /* 0x000fea0003800000 */
[----:B------:R-:W-:-:S13]  /*10c0*/  FSETP.NAN.AND P1, PT, |R12|, |R12|, PT ;  /* 0x4000000c0c00720b */ /* 0x000fda0003f28200 */
[----:B------:R-:W-:Y:S05]  /*10d0*/  @P1 BRA `(.L_x_13) ;  /* 0x0000000400001947 */ /* 0x000fea0003800000 */
[C---:B------:R-:W-:Y:S01]  /*10e0*/  FMUL R13, |R12|.reuse, 16777216 ;  /* 0x4b8000000c0d7820 */ /* 0x040fe20000400200 */
[C---:B------:R-:W-:Y:S02]  /*10f0*/  FSETP.GEU.AND P1, PT, |R12|.reuse, 1.175494350822287508e-38, PT ;  /* 0x008000000c00780b */ /* 0x040fe40003f2e200 */
[----:B------:R-:W-:Y:S02]  /*1100*/  MOV R20, 0x3a2c32e4 ;  /* 0x3a2c32e400147802 */ /* 0x000fe40000000f00 */
[----:B------:R-:W-:Y:S02]  /*1110*/  FSEL R13, R13, |R12|, !P1 ;  /* 0x4000000c0d0d7208 */ /* 0x000fe40004800000 */
[----:B------:R-:W-:Y:S02]  /*1120*/  FSEL R17, RZ, -24, P1 ;  /* 0xc1c00000ff117808 */ /* 0x000fe40000800000 */
[----:B------:R-:W-:Y:S02]  /*1130*/  IADD3 R14, PT, PT, R13, -0x3f3504f3, RZ ;  /* 0xc0cafb0d0d0e7810 */ /* 0x000fe40007ffe0ff */
[----:B------:R-:W-:-:S02]  /*1140*/  FSETP.NEU.AND P4, PT, R12, RZ, PT ;  /* 0x000000ff0c00720b */ /* 0x000fc40003f8d000 */
[----:B------:R-:W-:-:S04]  /*1150*/  LOP3.LUT R14, R14, 0xff800000, RZ, 0xc0, !PT ;  /* 0xff8000000e0e7812 */ /* 0x000fc800078ec0ff */
[-C--:B------:R-:W-:Y:S02]  /*1160*/  IADD3 R13, PT, PT, R13, -R14.reuse, RZ ;  /* 0x8000000e0d0d7210 */ /* 0x080fe40007ffe0ff */
[----:B------:R-:W-:-:S03]  /*1170*/  I2FP.F32.S32 R14, R14 ;  /* 0x0000000e000e7245 */ /* 0x000fc60000201400 */
[C---:B------:R-:W-:Y:S01]  /*1180*/  FADD R15, R13.reuse, 1 ;  /* 0x3f8000000d0f7421 */ /* 0x040fe20000000000 */
[----:B------:R-:W-:-:S04]  /*1190*/  FADD R18, R13, -1 ;  /* 0xbf8000000d127421 */ /* 0x000fc80000000000 */
[----:B------:R-:W-:Y:S01]  /*11a0*/  FADD R16, R18, R18 ;  /* 0x0000001212107221 */ /* 0x000fe20000000000 */
[----:B------:R-:W1:Y:S03]  /*11b0*/  MUFU.RCP R15, R15 ;  /* 0x0000000f000f7308 */ /* 0x000e660000001000 */
[----:B-1----:R-:W-:Y:S01]  /*11c0*/  FMUL R13, R15, R16 ;  /* 0x000000100f0d7220 */ /* 0x002fe20000400000 */
        /* <DEDUP_REMOVED lines=17> */
[----:B------:R-:W-:-:S03]  /*12e0*/  HFMA2 R17, -RZ, RZ, 0.64013671875, -15.109375 ;  /* 0x391fcb8eff117431 */ /* 0x000fc600000001ff */
[----:B------:R-:W-:-:S04]  /*12f0*/  FFMA R15, R13, R20, R15 ;  /* 0x000000140d0f7223 */ /* 0x000fc8000000000f */
[----:B------:R-:W-:-:S04]  /*1300*/  FADD R16, R14, R15 ;  /* 0x0000000f0e107221 */ /* 0x000fc80000000000 */
[----:B------:R-:W-:Y:S01]  /*1310*/  FMUL R13, R16, 2 ;  /* 0x40000000100d7820 */ /* 0x000fe20000400000 */
[----:B------:R-:W-:-:S03]  /*1320*/  FADD R14, -R14, R16 ;  /* 0x000000100e0e7221 */ /* 0x000fc60000000100 */
[----:B------:R-:W1:Y:S01]  /*1330*/  FRND R18, R13 ;  /* 0x0000000d00127307 */ /* 0x000e620000201000 */
[----:B------:R-:W-:Y:S01]  /*1340*/  FADD R15, R15, -R14 ;  /* 0x8000000e0f0f7221 */ /* 0x000fe20000000000 */
[----:B------:R-:W-:Y:S01]  /*1350*/  FFMA R16, R16, 2, -R13 ;  /* 0x4000000010107823 */ /* 0x000fe2000000080d */
[C---:B------:R-:W-:Y:S02]  /*1360*/  FSETP.GT.AND P2, PT, |R13|.reuse, 152, PT ;  /* 0x431800000d00780b */ /* 0x040fe40003f44200 */
[----:B------:R-:W-:Y:S01]  /*1370*/  FSETP.GEU.AND P3, PT, R13, RZ, PT ;  /* 0x000000ff0d00720b */ /* 0x000fe20003f6e000 */
[----:B------:R-:W-:Y:S02]  /*1380*/  FFMA R15, R15, 2, R16 ;  /* 0x400000000f0f7823 */ /* 0x000fe40000000010 */
[----:B------:R2:W3:Y:S01]  /*1390*/  F2I.NTZ R16, R13 ;  /* 0x0000000d00107305 */ /* 0x0004e20000203100 */
[----:B-1----:R-:W-:Y:S01]  /*13a0*/  FADD R14, R13, -R18 ;  /* 0x800000120d0e7221 */ /* 0x002fe20000000000 */
[----:B------:R-:W-:-:S02]  /*13b0*/  FSETP.GT.AND P1, PT, R18, RZ, PT ;  /* 0x000000ff1200720b */ /* 0x000fc40003f24000 */
[----:B--2---:R-:W-:Y:S01]  /*13c0*/  FSEL R13, RZ, +INF , !P3 ;  /* 0x7f800000ff0d7808 */ /* 0x004fe20005800000 */
[----:B------:R-:W-:-:S04]  /*13d0*/  FADD R14, R14, R15 ;  /* 0x0000000f0e0e7221 */ /* 0x000fc80000000000 */
[----:B------:R-:W-:-:S04]  /*13e0*/  FFMA R15, R14, R17, 0.0013391353422775864601 ;  /* 0x3aaf85ed0e0f7423 */ /* 0x000fc80000000011 */
[----:B------:R-:W-:-:S04]  /*13f0*/  FFMA R15, R14, R15, 0.0096188392490148544312 ;  /* 0x3c1d98560e0f7423 */ /* 0x000fc8000000000f */
[----:B------:R-:W-:-:S04]  /*1400*/  FFMA R15, R14, R15, 0.055503588169813156128 ;  /* 0x3d6357bb0e0f7423 */ /* 0x000fc8000000000f */
[----:B------:R-:W-:Y:S01]  /*1410*/  FFMA R17, R14, R15, 0.24022644758224487305 ;  /* 0x3e75fdec0e117423 */ /* 0x000fe2000000000f */
[----:B------:R-:W-:Y:S02]  /*1420*/  SEL R15, RZ, 0x83000000, P1 ;  /* 0x83000000ff0f7807 */ /* 0x000fe40000800000 */
[----:B------:R-:W-:Y:S01]  /*1430*/  FSETP.NEU.AND P1, PT, |R12|, +INF , PT ;  /* 0x7f8000000c00780b */ /* 0x000fe20003f2d200 */
[----:B------:R-:W-:Y:S01]  /*1440*/  FFMA R17, R14, R17, 0.69314718246459960938 ;  /* 0x3f3172180e117423 */ /* 0x000fe20000000011 */
[----:B---3--:R-:W-:Y:S02]  /*1450*/  LEA R16, R16, -R15, 0x17 ;  /* 0x8000000f10107211 */ /* 0x008fe400078eb8ff */
[----:B------:R-:W-:Y:S01]  /*1460*/  IADD3 R15, PT, PT, R15, 0x7f000000, RZ ;  /* 0x7f0000000f0f7810 */ /* 0x000fe20007ffe0ff */
[----:B------:R-:W-:-:S04]  /*1470*/  FFMA R14, R14, R17, 1 ;  /* 0x3f8000000e0e7423 */ /* 0x000fc80000000011 */
[----:B------:R-:W-:-:S04]  /*1480*/  FMUL R15, R15, R14 ;  /* 0x0000000e0f0f7220 */ /* 0x000fc80000400000 */
[----:B------:R-:W-:Y:S01]  /*1490*/  @!P2 FMUL R13, R16, R15 ;  /* 0x0000000f100da220 */ /* 0x000fe20000400000 */
[----:B------:R-:W-:Y:S06]  /*14a0*/  @P1 BRA P4, `(.L_x_12) ;  /* 0x0000000000101947 */ /* 0x000fec0002000000 */
[----:B------:R-:W-:-:S05]  /*14b0*/  FADD R12, R12, R12 ;  /* 0x0000000c0c0c7221 */ /* 0x000fca0000000000 */
[----:B------:R-:W-:Y:S01]  /*14c0*/  LOP3.LUT R13, R12, 0x7fffffff, RZ, 0xc0, !PT ;  /* 0x7fffffff0c0d7812 */ /* 0x000fe200078ec0ff */
[----:B------:R-:W-:Y:S06]  /*14d0*/  BRA `(.L_x_12) ;  /* 0x0000000000047947 */ /* 0x000fec0003800000 */
.L_x_13:
[----:B------:R-:W-:-:S07]  /*14e0*/  FADD R13, R12, 2 ;  /* 0x400000000c0d7421 */ /* 0x000fce0000000000 */
.L_x_12:
[----:B------:R-:W-:Y:S05]  /*14f0*/  BSYNC.RECONVERGENT B0 ;  /* 0x0000000000007941 */ /* 0x000fea0003800200 */
.L_x_11:
[----:B------:R-:W-:Y:S01]  /*1500*/  FADD R8, R13, R8 ;  /* 0x000000080d087221 */ /* 0x000fe20000000000 */
[----:B------:R-:W-:Y:S01]  /*1510*/  IADD3 R11, PT, PT, R11, 0x4, RZ ;  /* 0x000000040b0b7810 */ /* 0x000fe20007ffe0ff */
[----:B0-----:R-:W-:Y:S01]  /*1520*/  IMAD.WIDE.U32 R2, R9, 0x4, R2 ;  /* 0x0000000409027825 */ /* 0x001fe200078e0002 */
[----:B------:R-:W-:Y:S06]  /*1530*/  @P0 BRA `(.L_x_14) ;  /* 0xfffffff800bc0947 */ /* 0x000fec000383ffff */
.L_x_10:
[----:B------:R-:W0:Y:S02]  /*1540*/  LDCU UR4, c[0x0][0x3a8] ;  /* 0x00007500ff0477ac */ /* 0x000e240008000800 */
[----:B0-----:R-:W-:-:S13]  /*1550*/  FSETP.GEU.AND P0, PT, R8, UR4, PT ;  /* 0x0000000408007c0b */ /* 0x001fda000bf0e000 */
[----:B------:R-:W0:Y:S01]  /*1560*/  @!P0 LDC.64 R2, c[0x0][0x3a0] ;  /* 0x0000e800ff028b82 */ /* 0x000e220000000a00 */
[----:B------:R-:W-:Y:S02]  /*1570*/  @!P0 IADD3 R11, PT, PT, R4, R6, RZ ;  /* 0x00000006040b8210 */ /* 0x000fe40007ffe0ff */
[----:B------:R-:W-:-:S03]  /*1580*/  @!P0 IADD3 R6, PT, PT, R6, 0x1, RZ ;  /* 0x0000000106068810 */ /* 0x000fc60007ffe0ff */
[----:B0-----:R-:W-:-:S05]  /*1590*/  @!P0 IMAD.WIDE R2, R11, 0x4, R2 ;  /* 0x000000040b028825 */ /* 0x001fca00078e0202 */
[----:B------:R0:W-:Y:S01]  /*15a0*/  @!P0 STG.E desc[UR8][R2.64], R0 ;  /* 0x0000000002008986 */ /* 0x0001e2000c101908 */
[----:B------:R-:W-:Y:S02]  /*15b0*/  ISETP.GE.AND P0, PT, R6, R5, PT ;  /* 0x000000050600720c */ /* 0x000fe40003f06270 */
[----:B0-----:R-:W-:-:S04]  /*15c0*/  IADD3 R0, PT, PT, R0, 0x1, RZ ;  /* 0x0000000100007810 */ /* 0x001fc80007ffe0ff */
[----:B------:R-:W-:-:S13]  /*15d0*/  ISETP.GE.OR P0, PT, R0, R9, P0 ;  /* 0x000000090000720c */ /* 0x000fda0000706670 */
[----:B------:R-:W-:Y:S05]  /*15e0*/  @P0 EXIT ;  /* 0x000000000000094d */ /* 0x000fea0003800000 */
[----:B------:R-:W-:Y:S05]  /*15f0*/  BRA `(.L_x_15) ;  /* 0xfffffff400347947 */ /* 0x000fea000383ffff */
.L_x_6:
[----:B------:R-:W4:Y:S01]  /*1600*/  LDCU UR4, c[0x0][0x3a8] ;  /* 0x00007500ff0477ac */ /* 0x000f220008000800 */
[----:B------:R-:W-:Y:S01]  /*1610*/  HFMA2 R0, -RZ, RZ, 0, 0 ;  /* 0x00000000ff007431 */ /* 0x000fe200000001ff */
[----:B0-----:R-:W-:Y:S02]  /*1620*/  MOV R9, RZ ;  /* 0x000000ff00097202 */ /* 0x001fe40000000f00 */
[----:B----4-:R-:W-:Y:S01]  /*1630*/  FSETP.LT.AND P0, PT, RZ, UR4, PT ;  /* 0x00000004ff007c0b */ /* 0x010fe2000bf01000 */
[----:B------:R-:W0:-:S12]  /*1640*/  LDCU UR4, c[0x0][0x38c] ;  /* 0x00007180ff0477ac */ /* 0x000e180008000800 */
[----:B-1----:R-:W1:Y:S02]  /*1650*/  @P0 LDC.64 R6, c[0x0][0x3a0] ;  /* 0x0000e800ff060b82 */ /* 0x002e640000000a00 */
.L_x_16:
[----:B------:R-:W-:Y:S02]  /*1660*/  @P0 IADD3 R3, PT, PT, R4, R0, RZ ;  /* 0x0000000004030210 */ /* 0x000fe40007ffe0ff */
[----:B------:R-:W-:Y:S02]  /*1670*/  @P0 IADD3 R0, PT, PT, R0, 0x1, RZ ;  /* 0x0000000100000810 */ /* 0x000fe40007ffe0ff */
[----:B--23--:R-:W-:Y:S01]  /*1680*/  IADD3 R8, PT, PT, R9, 0x1, RZ ;  /* 0x0000000109087810 */ /* 0x00cfe20007ffe0ff */
[----:B-1----:R-:W-:Y:S01]  /*1690*/  @P0 IMAD.WIDE R2, R3, 0x4, R6 ;  /* 0x0000000403020825 */ /* 0x002fe200078e0206 */
[----:B------:R-:W-:-:S04]  /*16a0*/  ISETP.GE.AND P1, PT, R0, R5, PT ;  /* 0x000000050000720c */ /* 0x000fc80003f26270 */
[----:B------:R1:W-:Y:S09]  /*16b0*/  @P0 STG.E desc[UR8][R2.64], R9 ;  /* 0x0000000902000986 */ /* 0x0003f2000c101908 */
[----:B0-----:R-:W-:Y:S05]  /*16c0*/  @P1 EXIT ;  /* 0x000000000000194d */ /* 0x001fea0003800000 */
[----:B------:R-:W-:Y:S02]  /*16d0*/  ISETP.GE.AND P1, PT, R8, UR4, PT ;  /* 0x0000000408007c0c */ /* 0x000fe4000bf26270 */
[----:B-1----:R-:W-:-:S11]  /*16e0*/  MOV R9, R8 ;  /* 0x0000000800097202 */ /* 0x002fd60000000f00 */
[----:B------:R-:W-:Y:S05]  /*16f0*/  @!P1 BRA `(.L_x_16) ;  /* 0xfffffffc00d89947 */ /* 0x000fea000383ffff */
[----:B------:R-:W-:Y:S05]  /*1700*/  EXIT ;  /* 0x000000000000794d */ /* 0x000fea0003800000 */
.L_x_17:
[----:B------:R-:W-:-:S00]  /*1710*/  BRA `(.L_x_17) ;  /* 0xfffffffc00fc7947 */ /* 0x000fc0000383ffff */
[----:B------:R-:W-:-:S00]  /*1720*/  NOP ;  /* 0x0000000000007918 */ /* 0x000fc00000000000 */
        /* <DEDUP_REMOVED lines=13> */
.L_x_32:


//--------------------- .text.compute_degrees     --------------------------
	.section	.text.compute_degrees,"ax",@progbits
	.align	128
        .global         compute_degrees
        .type           compute_degrees,@function
        .size           compute_degrees,(.L_x_33 - compute_degrees)
        .other          compute_degrees,@"STO_CUDA_ENTRY STV_DEFAULT"
compute_degrees:
.text.compute_degrees:
        /* <DEDUP_REMOVED lines=8> */
[----:B------:R-:W0:Y:S01]  /*0080*/  LDCU UR6, c[0x0][0x388] ;  /* 0x00007100ff0677ac */ /* 0x000e220008000800 */
[----:B------:R-:W1:Y:S01]  /*0090*/  LDCU.64 UR10, c[0x0][0x358] ;  /* 0x00006b00ff0a77ac */ /* 0x000e620008000a00 */
[----:B0-----:R-:W-:-:S09]  /*00a0*/  UISETP.GE.AND UP0, UPT, UR6, 0x1, UPT ;  /* 0x000000010600788c */ /* 0x001fd2000bf06270 */
[----:B-1----:R-:W-:Y:S05]  /*00b0*/  BRA.U !UP0, `(.L_x_18) ;  /* 0x0000000908407547 */ /* 0x002fea000b800000 */
        /* <DEDUP_REMOVED lines=11> */
.L_x_20:
[----:B0-----:R-:W0:Y:S01]  /*0170*/  LDC.64 R28, c[0x0][0x380] ;  /* 0x0000e000ff1c7b82 */ /* 0x001e220000000a00 */
[----:B------:R-:W-:-:S04]  /*0180*/  IMAD R7, R4, R2, R3 ;  /* 0x0000000204077224 */ /* 0x000fc800078e0203 */
[----:B0-----:R-:W-:-:S05]  /*0190*/  IMAD.WIDE R28, R7, 0x4, R28 ;  /* 0x00000004071c7825 */ /* 0x001fca00078e021c */
[----:B------:R-:W2:Y:S01]  /*01a0*/  LDG.E R7, desc[UR10][R28.64] ;  /* 0x0000000a1c077981 */ /* 0x000ea2000c1e1900 */
[----:B------:R-:W-:-:S05]  /*01b0*/  IMAD.WIDE R20, R2, 0x4, R28 ;  /* 0x0000000402147825 */ /* 0x000fca00078e021c */
[----:B------:R0:W3:Y:S01]  /*01c0*/  LDG.E R6, desc[UR10][R20.64] ;  /* 0x0000000a14067981 */ /* 0x0000e2000c1e1900 */
[----:B------:R-:W-:-:S04]  /*01d0*/  IMAD.WIDE R26, R2, 0x4, R20 ;  /* 0x00000004021a7825 */ /* 0x000fc800078e0214 */
[C---:B------:R-:W-:Y:S02]  /*01e0*/  IMAD.WIDE R22, R2.reuse, 0x4, R26 ;  /* 0x0000000402167825 */ /* 0x040fe400078e021a */
[----:B------:R-:W4:Y:S02]  /*01f0*/  LDG.E R26, desc[UR10][R26.64] ;  /* 0x0000000a1a1a7981 */ /* 0x000f24000c1e1900 */
[----:B------:R-:W-:-:S04]  /*0200*/  IMAD.WIDE R14, R2, 0x4, R22 ;  /* 0x00000004020e7825 */ /* 0x000fc800078e0216 */
[C---:B------:R-:W-:Y:S01]  /*0210*/  IMAD.WIDE R8, R2.reuse, 0x4, R14 ;  /* 0x0000000402087825 */ /* 0x040fe200078e020e */
[----:B------:R1:W5:Y:S04]  /*0220*/  LDG.E R27, desc[UR10][R22.64] ;  /* 0x0000000a161b7981 */ /* 0x000368000c1e1900 */
[----:B------:R-:W5:Y:S01]  /*0230*/  LDG.E R14, desc[UR10][R14.64] ;  /* 0x0000000a0e0e7981 */ /* 0x000f62000c1e1900 */
[----:B------:R-:W-:-:S04]  /*0240*/  IMAD.WIDE R10, R2, 0x4, R8 ;  /* 0x00000004020a7825 */ /* 0x000fc800078e0208 */
[C---:B------:R-:W-:Y:S02]  /*0250*/  IMAD.WIDE R16, R2.reuse, 0x4, R10 ;  /* 0x0000000402107825 */ /* 0x040fe400078e020a */
[----:B------:R-:W5:Y:S02]  /*0260*/  LDG.E R10, desc[UR10][R10.64] ;  /* 0x0000000a0a0a7981 */ /* 0x000f64000c1e1900 */
[C---:B------:R-:W-:Y:S02]  /*0270*/  IMAD.WIDE R12, R2.reuse, 0x4, R16 ;  /* 0x00000004020c7825 */ /* 0x040fe400078e0210 */
[----:B------:R1:W5:Y:S04]  /*0280*/  LDG.E R15, desc[UR10][R8.64] ;  /* 0x0000000a080f7981 */ /* 0x000368000c1e1900 */
[----:B------:R-:W5:Y:S01]  /*0290*/  LDG.E R16, desc[UR10][R16.64] ;  /* 0x0000000a10107981 */ /* 0x000f62000c1e1900 */
[----:B------:R-:W-:-:S03]  /*02a0*/  IMAD.WIDE R18, R2, 0x4, R12 ;  /* 0x0000000402127825 */ /* 0x000fc600078e020c */
[----:B------:R1:W5:Y:S01]  /*02b0*/  LDG.E R11, desc[UR10][R12.64] ;  /* 0x0000000a0c0b7981 */ /* 0x000362000c1e1900 */
[----:B0-----:R-:W-:-:S03]  /*02c0*/  IMAD.WIDE R20, R2, 0x4, R18 ;  /* 0x0000000402147825 */ /* 0x001fc600078e0212 */
[----:B------:R-:W5:Y:S01]  /*02d0*/  LDG.E R18, desc[UR10][R18.64] ;  /* 0x0000000a12127981 */ /* 0x000f62000c1e1900 */
[----:B-1----:R-:W-:-:S03]  /*02e0*/  IMAD.WIDE R22, R2, 0x4, R20 ;  /* 0x0000000402167825 */ /* 0x002fc600078e0214 */
[----:B------:R-:W5:Y:S01]  /*02f0*/  LDG.E R20, desc[UR10][R20.64] ;  /* 0x0000000a14147981 */ /* 0x000f62000c1e1900 */
[----:B------:R-:W-:-:S03]  /*0300*/  IMAD.WIDE R24, R2, 0x4, R22 ;  /* 0x0000000402187825 */ /* 0x000fc600078e0216 */
[----:B------:R-:W5:Y:S01]  /*0310*/  LDG.E R22, desc[UR10][R22.64] ;  /* 0x0000000a16167981 */ /* 0x000f62000c1e1900 */
[----:B------:R-:W-:-:S03]  /*0320*/  IMAD.WIDE R28, R2, 0x4, R24 ;  /* 0x00000004021c7825 */ /* 0x000fc600078e0218 */
[----:B------:R-:W5:Y:S01]  /*0330*/  LDG.E R24, desc[UR10][R24.64] ;  /* 0x0000000a18187981 */ /* 0x000f62000c1e1900 */
[----:B------:R-:W-:-:S03]  /*0340*/  IMAD.WIDE R8, R2, 0x4, R28 ;  /* 0x0000000402087825 */ /* 0x000fc600078e021c */
[----:B------:R-:W5:Y:S01]  /*0350*/  LDG.E R28, desc[UR10][R28.64] ;  /* 0x0000000a1c1c7981 */ /* 0x000f62000c1e1900 */
[----:B------:R-:W-:-:S03]  /*0360*/  IMAD.WIDE R12, R2, 0x4, R8 ;  /* 0x00000004020c7825 */ /* 0x000fc600078e0208 */
[----:B------:R-:W5:Y:S04]  /*0370*/  LDG.E R8, desc[UR10][R8.64] ;  /* 0x0000000a08087981 */ /* 0x000f68000c1e1900 */
[----:B------:R-:W5:Y:S01]  /*0380*/  LDG.E R12, desc[UR10][R12.64] ;  /* 0x0000000a0c0c7981 */ /* 0x000f62000c1e1900 */
[----:B------:R-:W-:-:S05]  /*0390*/  IMAD R17, R0, UR6, R4 ;  /* 0x0000000600117c24 */ /* 0x000fca000f8e0204 */
[----:B------:R-:W-:Y:S02]  /*03a0*/  LEA R17, R17, UR4, 0x2 ;  /* 0x0000000411117c11 */ /* 0x000fe4000f8e10ff */
[----:B------:R-:W-:-:S04]  /*03b0*/  IADD3 R4, PT, PT, R4, 0x10, RZ ;  /* 0x0000001004047810 */ /* 0x000fc80007ffe0ff */
[----:B------:R-:W-:Y:S01]  /*03c0*/  ISETP.NE.AND P0, PT, R4, R5, PT ;  /* 0x000000050400720c */ /* 0x000fe20003f05270 */
[----:B--2---:R0:W-:Y:S04]  /*03d0*/  STS [R17], R7 ;  /* 0x0000000711007388 */ /* 0x0041e80000000800 */
[----:B---3--:R0:W-:Y:S04]  /*03e0*/  STS [R17+0x4], R6 ;  /* 0x0000040611007388 */ /* 0x0081e80000000800 */
[----:B----4-:R0:W-:Y:S04]  /*03f0*/  STS [R17+0x8], R26 ;  /* 0x0000081a11007388 */ /* 0x0101e80000000800 */
[----:B-----5:R0:W-:Y:S04]  /*0400*/  STS [R17+0xc], R27 ;  /* 0x00000c1b11007388 */ /* 0x0201e80000000800 */
        /* <DEDUP_REMOVED lines=13> */
.L_x_19:
[----:B------:R-:W-:Y:S05]  /*04e0*/  BRA.U !UP2, `(.L_x_18) ;  /* 0x000000050a347547 */ /* 0x000fea000b800000 */
[----:B------:R-:W-:Y:S02]  /*04f0*/  UISETP.GE.U32.AND UP1, UPT, UR7, 0x8, UPT ;  /* 0x000000080700788c */ /* 0x000fe4000bf26070 */
[----:B------:R-:W-:-:S04]  /*0500*/  ULOP3.LUT UR8, UR6, 0x7, URZ, 0xc0, !UPT ;  /* 0x0000000706087892 */ /* 0x000fc8000f8ec0ff */
[----:B------:R-:W-:-:S03]  /*0510*/  UISETP.NE.AND UP2, UPT, UR8, URZ, UPT ;  /* 0x000000ff0800728c */ /* 0x000fc6000bf45270 */
[----:B------:R-:W-:Y:S08]  /*0520*/  BRA.U !UP1, `(.L_x_21) ;  /* 0x0000000109807547 */ /* 0x000ff0000b800000 */
[----:B0-----:R-:W0:Y:S01]  /*0530*/  LDC.64 R16, c[0x0][0x380] ;  /* 0x0000e000ff107b82 */ /* 0x001e220000000a00 */
[----:B------:R-:W-:-:S04]  /*0540*/  IMAD R7, R5, R2, R3 ;  /* 0x0000000205077224 */ /* 0x000fc800078e0203 */
[----:B0-----:R-:W-:-:S04]  /*0550*/  IMAD.WIDE R16, R7, 0x4, R16 ;  /* 0x0000000407107825 */ /* 0x001fc800078e0210 */
[C---:B------:R-:W-:Y:S02]  /*0560*/  IMAD.WIDE R18, R2.reuse, 0x4, R16 ;  /* 0x0000000402127825 */ /* 0x040fe400078e0210 */
[----:B------:R0:W2:Y:S02]  /*0570*/  LDG.E R16, desc[UR10][R16.64] ;  /* 0x0000000a10107981 */ /* 0x0000a4000c1e1900 */
[C---:B------:R-:W-:Y:S02]  /*0580*/  IMAD.WIDE R20, R2.reuse, 0x4, R18 ;  /* 0x0000000402147825 */ /* 0x040fe400078e0212 */
[----:B------:R-:W3:Y:S02]  /*0590*/  LDG.E R18, desc[UR10][R18.64] ;  /* 0x0000000a12127981 */ /* 0x000ee4000c1e1900 */
[C---:B------:R-:W-:Y:S02]  /*05a0*/  IMAD.WIDE R6, R2.reuse, 0x4, R20 ;  /* 0x0000000402067825 */ /* 0x040fe400078e0214 */
[----:B------:R-:W4:Y:S02]  /*05b0*/  LDG.E R20, desc[UR10][R20.64] ;  /* 0x0000000a14147981 */ /* 0x000f24000c1e1900 */
[----:B------:R-:W-:-:S02]  /*05c0*/  IMAD.WIDE R12, R2, 0x4, R6 ;  /* 0x00000004020c7825 */ /* 0x000fc400078e0206 */
[----:B------:R-:W5:Y:S02]  /*05d0*/  LDG.E R6, desc[UR10][R6.64] ;  /* 0x0000000a06067981 */ /* 0x000f64000c1e1900 */
[C---:B------:R-:W-:Y:S02]  /*05e0*/  IMAD.WIDE R10, R2.reuse, 0x4, R12 ;  /* 0x00000004020a7825 */ /* 0x040fe400078e020c */
[----:B------:R-:W5:Y:S02]  /*05f0*/  LDG.E R12, desc[UR10][R12.64] ;  /* 0x0000000a0c0c7981 */ /* 0x000f64000c1e1900 */
[C---:B------:R-:W-:Y:S02]  /*0600*/  IMAD.WIDE R8, R2.reuse, 0x4, R10 ;  /* 0x0000000402087825 */ /* 0x040fe400078e020a */
[----:B------:R-:W5:Y:S02]  /*0610*/  LDG.E R10, desc[UR10][R10.64] ;  /* 0x0000000a0a0a7981 */ /* 0x000f64000c1e1900 */
[----:B------:R-:W-:-:S02]  /*0620*/  IMAD.WIDE R14, R2, 0x4, R8 ;  /* 0x00000004020e7825 */ /* 0x000fc400078e0208 */
[----:B------:R-:W5:Y:S04]  /*0630*/  LDG.E R8, desc[UR10][R8.64] ;  /* 0x0000000a08087981 */ /* 0x000f68000c1e1900 */
[----:B------:R-:W5:Y:S01]  /*0640*/  LDG.E R14, desc[UR10][R14.64] ;  /* 0x0000000a0e0e7981 */ /* 0x000f62000c1e1900 */
[----:B------:R-:W1:Y:S01]  /*0650*/  S2UR UR5, SR_CgaCtaId ;  /* 0x00000000000579c3 */ /* 0x000e620000008800 */
[----:B------:R-:W-:Y:S01]  /*0660*/  UMOV UR4, 0x400 ;  /* 0x0000040000047882 */ /* 0x000fe20000000000 */
[----:B------:R-:W-:Y:S01]  /*0670*/  IMAD R4, R0, UR6, R5 ;  /* 0x0000000600047c24 */ /* 0x000fe2000f8e0205 */
[----:B-1----:R-:W-:-:S06]  /*0680*/  ULEA UR4, UR5, UR4, 0x18 ;  /* 0x0000000405047291 */ /* 0x002fcc000f8ec0ff */
[----:B0-----:R-:W-:Y:S02]  /*0690*/  LEA R17, R4, UR4, 0x2 ;  /* 0x0000000404117c11 */ /* 0x001fe4000f8e10ff */
[----:B------:R-:W-:-:S03]  /*06a0*/  IADD3 R5, PT, PT, R5, 0x8, RZ ;  /* 0x0000000805057810 */ /* 0x000fc60007ffe0ff */
[----:B--2---:R1:W-:Y:S04]  /*06b0*/  STS [R17], R16 ;  /* 0x0000001011007388 */ /* 0x0043e80000000800 */
[----:B---3--:R1:W-:Y:S04]  /*06c0*/  STS [R17+0x4], R18 ;  /* 0x0000041211007388 */ /* 0x0083e80000000800 */
[----:B----4-:R1:W-:Y:S04]  /*06d0*/  STS [R17+0x8], R20 ;  /* 0x0000081411007388 */ /* 0x0103e80000000800 */
[----:B-----5:R1:W-:Y:S04]  /*06e0*/  STS [R17+0xc], R6 ;  /* 0x00000c0611007388 */ /* 0x0203e80000000800 */
[----:B------:R1:W-:Y:S04]  /*06f0*/  STS [R17+0x10], R12 ;  /* 0x0000100c11007388 */ /* 0x0003e80000000800 */
[----:B------:R1:W-:Y:S04]  /*0700*/  STS [R17+0x14], R10 ;  /* 0x0000140a11007388 */ /* 0x0003e80000000800 */
[----:B------:R1:W-:Y:S04]  /*0710*/  STS [R17+0x18], R8 ;  /* 0x0000180811007388 */ /* 0x0003e80000000800 */
[----:B------:R1:W-:Y:S02]  /*0720*/  STS [R17+0x1c], R14 ;  /* 0x00001c0e11007388 */ /* 0x0003e40000000800 */
.L_x_21:
        /* <DEDUP_REMOVED lines=14> */
[----:B------:R-:W5:Y:S01]  /*0810*/  LDG.E R12, desc[UR10][R12.64] ;  /* 0x0000000a0c0c7981 */ /* 0x000f62000c1e1900 */
        /* <DEDUP_REMOVED lines=9> */
[----:B-----5:R2:W-:Y:S02]  /*08b0*/  STS [R15+0xc], R12 ;  /* 0x00000c0c0f007388 */ /* 0x0205e40000000800 */
.L_x_22:
[----:B------:R-:W-:Y:S05]  /*08c0*/  BRA.U !UP2, `(.L_x_18) ;  /* 0x000000010a3c7547 */ /* 0x000fea000b800000 */
[----:B------:R-:W3:Y:S01]  /*08d0*/  S2UR UR5, SR_CgaCtaId ;  /* 0x00000000000579c3 */ /* 0x000ee20000008800 */
[----:B------:R-:W-:-:S07]  /*08e0*/  UMOV UR4, 0x400 ;  /* 0x0000040000047882 */ /* 0x000fce0000000000 */
[----:B012---:R-:W0:Y:S01]  /*08f0*/  LDC.64 R8, c[0x0][0x380] ;  /* 0x0000e000ff087b82 */ /* 0x007e220000000a00 */
[----:B---3--:R-:W-:-:S03]  /*0900*/  ULEA UR5, UR5, UR4, 0x18 ;  /* 0x0000000405057291 */ /* 0x008fc6000f8ec0ff */
[----:B------:R-:W-:-:S09]  /*0910*/  UMOV UR4, URZ ;  /* 0x000000ff00047c82 */ /* 0x000fd20008000000 */
.L_x_23:
        /* <DEDUP_REMOVED lines=10> */
.L_x_18:
[----:B------:R-:W-:Y:S01]  /*09c0*/  ISETP.GE.AND P0, PT, R2, 0x1, PT ;  /* 0x000000010200780c */ /* 0x000fe20003f06270 */
[----:B0123--:R-:W-:-:S12]  /*09d0*/  HFMA2 R6, -RZ, RZ, 0, 0 ;  /* 0x00000000ff067431 */ /* 0x00ffd800000001ff */
[----:B------:R-:W-:Y:S05]  /*09e0*/  @!P0 BRA `(.L_x_24) ;  /* 0x0000000400b88947 */ /* 0x000fea0003800000 */
[----:B------:R-:W-:Y:S05]  /*09f0*/  BRA.U !UP0, `(.L_x_25) ;  /* 0x0000000508a87547 */ /* 0x000fea000b800000 */
[----:B------:R-:W0:Y:S01]  /*0a00*/  S2UR UR5, SR_CgaCtaId ;  /* 0x00000000000579c3 */ /* 0x000e220000008800 */
[----:B------:R-:W-:Y:S01]  /*0a10*/  UMOV UR4, 0x400 ;  /* 0x0000040000047882 */ /* 0x000fe20000000000 */
[----:B------:R-:W-:Y:S01]  /*0a20*/  IMAD R0, R0, UR6, RZ ;  /* 0x0000000600007c24 */ /* 0x000fe2000f8e02ff */
[----:B------:R-:W-:Y:S01]  /*0a30*/  MOV R6, RZ ;  /* 0x000000ff00067202 */ /* 0x000fe20000000f00 */
[----:B------:R-:W-:Y:S02]  /*0a40*/  UIADD3 UR8, UPT, UPT, -UR6, URZ, URZ ;  /* 0x000000ff06087290 */ /* 0x000fe4000fffe1ff */
[----:B0-----:R-:W-:-:S06]  /*0a50*/  ULEA UR4, UR5, UR4, 0x18 ;  /* 0x0000000405047291 */ /* 0x001fcc000f8ec0ff */
[----:B------:R-:W-:Y:S01]  /*0a60*/  LEA R0, R0, UR4, 0x2 ;  /* 0x0000000400007c11 */ /* 0x000fe2000f8e10ff */
[----:B------:R-:W-:-:S06]  /*0a70*/  UMOV UR4, URZ ;  /* 0x000000ff00047c82 */ /* 0x000fcc0008000000 */
.L_x_30:
[----:B------:R-:W0:Y:S01]  /*0a80*/  LDCU.64 UR6, c[0x0][0x380] ;  /* 0x00007000ff0677ac */ /* 0x000e220008000a00 */
[----:B------:R-:W1:Y:S01]  /*0a90*/  LDC R7, c[0x0][0x38c] ;  /* 0x0000e300ff077b82 */ /* 0x000e620000000800 */
[----:B------:R-:W-:Y:S01]  /*0aa0*/  HFMA2 R2, -RZ, RZ, 0, 0 ;  /* 0x00000000ff027431 */ /* 0x000fe200000001ff */
[----:B------:R-:W-:Y:S01]  /*0ab0*/  MOV R8, R0 ;  /* 0x0000000000087202 */ /* 0x000fe20000000f00 */
[----:B------:R-:W-:Y:S01]  /*0ac0*/  UMOV UR5, UR8 ;  /* 0x0000000800057c82 */ /* 0x000fe20008000000 */
[----:B0-----:R-:W-:-:S06]  /*0ad0*/  UIMAD.WIDE.U32 UR6, UR4, 0x4, UR6 ;  /* 0x00000004040678a5 */ /* 0x001fcc000f8e0006 */
[----:B------:R-:W-:Y:S02]  /*0ae0*/  MOV R4, UR6 ;  /* 0x0000000600047c02 */ /* 0x000fe40008000f00 */
[----:B------:R-:W-:-:S07]  /*0af0*/  MOV R5, UR7 ;  /* 0x0000000700057c02 */ /* 0x000fce0008000f00 */
.L_x_29:
[----:B------:R-:W2:Y:S01]  /*0b00*/  LDG.E R10, desc[UR10][R4.64] ;  /* 0x0000000a040a7981 */ /* 0x000ea2000c1e1900 */
[----:B------:R-:W-:Y:S01]  /*0b10*/  UIADD3 UR5, UPT, UPT, UR5, 0x1, URZ ;  /* 0x0000000105057890 */ /* 0x000fe2000fffe0ff */
[----:B------:R-:W-:Y:S01]  /*0b20*/  BSSY.RECONVERGENT B0, `(.L_x_26) ;  /* 0x000004a000007945 */ /* 0x000fe20003800200 */
[----:B------:R-:W-:Y:S01]  /*0b30*/  MOV R11, 0x3f800000 ;  /* 0x3f800000000b7802 */ /* 0x000fe20000000f00 */
[----:B------:R-:W2:Y:S01]  /*0b40*/  LDS R9, [R8] ;  /* 0x0000000008097984 */ /* 0x000ea20000000800 */
[----:B------:R-:W-:Y:S01]  /*0b50*/  UISETP.NE.AND UP0, UPT, UR5, URZ, UPT ;  /* 0x000000ff0500728c */ /* 0x000fe2000bf05270 */
[----:B--2---:R-:W-:-:S05]  /*0b60*/  FADD R9, R9, -R10 ;  /* 0x8000000a09097221 */ /* 0x004fca0000000000 */
        /* <DEDUP_REMOVED lines=47> */
[----:B------:R-:W2:Y:S01]  /*0e60*/  F2I.NTZ R12, R13 ;  /* 0x0000000d000c7305 */ /* 0x000ea20000203100 */
        /* <DEDUP_REMOVED lines=11> */
[----:B--2---:R-:W-:Y:S01]  /*0f20*/  LEA R12, R12, -R11, 0x17 ;  /* 0x8000000b0c0c7211 */ /* 0x004fe200078eb8ff */
        /* <DEDUP_REMOVED lines=8> */
.L_x_28:
[----:B------:R-:W-:-:S07]  /*0fb0*/  FADD R11, R9, 2 ;  /* 0x40000000090b7421 */ /* 0x000fce0000000000 */
.L_x_27:
[----:B------:R-:W-:Y:S05]  /*0fc0*/  BSYNC.RECONVERGENT B0 ;  /* 0x0000000000007941 */ /* 0x000fea0003800200 */
.L_x_26:
[----:B------:R-:W-:Y:S01]  /*0fd0*/  FADD R2, R11, R2 ;  /* 0x000000020b027221 */ /* 0x000fe20000000000 */
[----:B-1----:R-:W-:Y:S01]  /*0fe0*/  IMAD.WIDE.U32 R4, R7, 0x4, R4 ;  /* 0x0000000407047825 */ /* 0x002fe200078e0004 */
[----:B------:R-:W-:Y:S01]  /*0ff0*/  IADD3 R8, PT, PT, R8, 0x4, RZ ;  /* 0x0000000408087810 */ /* 0x000fe20007ffe0ff */
[----:B------:R-:W-:Y:S06]  /*1000*/  BRA.U UP0, `(.L_x_29) ;  /* 0xfffffff900bc7547 */ /* 0x000fec000b83ffff */
[----:B------:R-:W0:Y:S01]  /*1010*/  LDCU UR5, c[0x0][0x398] ;  /* 0x00007300ff0577ac */ /* 0x000e220008000800 */
[----:B------:R-:W-:-:S06]  /*1020*/  UIADD3 UR4, UPT, UPT, UR4, 0x1, URZ ;  /* 0x0000000104047890 */ /* 0x000fcc000fffe0ff */
[----:B------:R-:W-:Y:S02]  /*1030*/  ISETP.NE.AND P1, PT, R7, UR4, PT ;  /* 0x0000000407007c0c */ /* 0x000fe4000bf25270 */
[----:B0-----:R-:W-:Y:S02]  /*1040*/  FSETP.GEU.AND P0, PT, R2, UR5, PT ;  /* 0x0000000502007c0b */ /* 0x001fe4000bf0e000 */
[----:B------:R-:W-:-:S11]  /*1050*/  IADD3 R2, PT, PT, R6, 0x1, RZ ;  /* 0x0000000106027810 */ /* 0x000fd60007ffe0ff */
[----:B------:R-:W-:-:S04]  /*1060*/  @P0 IADD3 R2, PT, PT, R6, RZ, RZ ;  /* 0x000000ff06020210 */ /* 0x000fc80007ffe0ff */
[----:B------:R-:W-:Y:S01]  /*1070*/  MOV R6, R2 ;  /* 0x0000000200067202 */ /* 0x000fe20000000f00 */
[----:B------:R-:W-:Y:S06]  /*1080*/  @!P1 BRA `(.L_x_24) ;  /* 0x0000000000109947 */ /* 0x000fec0003800000 */
[----:B------:R-:W-:Y:S05]  /*1090*/  BRA `(.L_x_30) ;  /* 0xfffffff800787947 */ /* 0x000fea000383ffff */
.L_x_25:
[----:B------:R-:W0:Y:S02]  /*10a0*/  LDCU UR4, c[0x0][0x398] ;  /* 0x00007300ff0477ac */ /* 0x000e240008000800 */
[----:B0-----:R-:W-:-:S04]  /*10b0*/  FSETP.LT.AND P0, PT, RZ, UR4, PT ;  /* 0x00000004ff007c0b */ /* 0x001fc8000bf01000 */
[----:B------:R-:W-:-:S09]  /*10c0*/  SEL R6, R2, RZ, P0 ;  /* 0x000000ff02067207 */ /* 0x000fd20000000000 */
.L_x_24:
[----:B------:R-:W0:Y:S02]  /*10d0*/  LDC.64 R4, c[0x0][0x390] ;  /* 0x0000e400ff047b82 */ /* 0x000e240000000a00 */
[----:B0-----:R-:W-:-:S05]  /*10e0*/  IMAD.WIDE R2, R3, 0x4, R4 ;  /* 0x0000000403027825 */ /* 0x001fca00078e0204 */
[----:B------:R-:W-:Y:S01]  /*10f0*/  STG.E desc[UR10][R2.64], R6 ;  /* 0x0000000602007986 */ /* 0x000fe2000c10190a */
[----:B------:R-:W-:Y:S05]  /*1100*/  EXIT ;  /* 0x000000000000794d */ /* 0x000fea0003800000 */
.L_x_31:
        /* <DEDUP_REMOVED lines=15> */
.L_x_33:


//--------------------- .nv.shared.compute_adjacency_list --------------------------
	.section	.nv.shared.compute_adjacency_list,"aw",@nobits
	.sectionflags	@""
	.align	16
	.zero		1024


//--------------------- .nv.shared.reserved.0     --------------------------
	.section	.nv.shared.reserved.0,"aw",@nobits
	.weak		__nv_reservedSMEM_offset_0_alias
	.size		__nv_reservedSMEM_offset_0_alias, 0, 64
	.other		__nv_reservedSMEM_offset_0_alias,@"STO_CUDA_RESERVED_SHARED STV_DEFAULT"
__nv_reservedSMEM_offset_0_alias:
	.zero		0
	.zero		64


//--------------------- .nv.shared.compute_degrees --------------------------
	.section	.nv.shared.compute_degrees,"aw",@nobits
	.sectionflags	@""
	.align	16
	.zero		1024


//--------------------- .nv.constant0.compute_adjacency_list --------------------------
	.section	.nv.constant0.compute_adjacency_list,"a",@progbits
	.sectionflags	@""
	.align	4
.nv.constant0.compute_adjacency_list:
	.zero		940


//--------------------- .nv.constant0.compute_degrees --------------------------
	.section	.nv.constant0.compute_degrees,"a",@progbits
	.sectionflags	@""
	.align	4
.nv.constant0.compute_degrees:
	.zero		924


//--------------------- SYMBOLS --------------------------

	.type		.nv.reservedSmem.offset0,@object
	.size		.nv.reservedSmem.offset0,0x4
	.type		.nv.reservedSmem.cap,@object
	.size		.nv.reservedSmem.cap,0x4
